//
// Generated by NVIDIA NVVM Compiler
//
// Compiler Build ID: CL-36424714
// Cuda compilation tools, release 13.0, V13.0.88
// Based on NVVM 20.0.0
//

.version 9.0
.target sm_100
.address_size 64

	// .globl	ExpDist
// _ZZ13ExpDist_tiledIdLi2EEvPKT_S2_iiPS0_S3_S3_E12temp_storage has been demoted
// _ZZ13ExpDist_tiledIdLi2EEvPKT_S2_iiPS0_S3_S3_E4sh_A has been demoted
// _ZZ13ExpDist_tiledIdLi2EEvPKT_S2_iiPS0_S3_S3_E4sh_B has been demoted
// _ZZ13ExpDist_tiledIdLi2EEvPKT_S2_iiPS0_S3_S3_E10sh_scale_A has been demoted
// _ZZ13ExpDist_tiledIdLi2EEvPKT_S2_iiPS0_S3_S3_E10sh_scale_B has been demoted
.global .align 1 .b8 _ZN33_INTERNAL_0a2b960a_4_k_cu_ExpDist4cuda3std3__45__cpo5beginE[1];
.global .align 1 .b8 _ZN33_INTERNAL_0a2b960a_4_k_cu_ExpDist4cuda3std3__45__cpo3endE[1];
.global .align 1 .b8 _ZN33_INTERNAL_0a2b960a_4_k_cu_ExpDist4cuda3std3__45__cpo6cbeginE[1];
.global .align 1 .b8 _ZN33_INTERNAL_0a2b960a_4_k_cu_ExpDist4cuda3std3__45__cpo4cendE[1];
.global .align 1 .b8 _ZN33_INTERNAL_0a2b960a_4_k_cu_ExpDist4cuda3std3__45__cpo6rbeginE[1];
.global .align 1 .b8 _ZN33_INTERNAL_0a2b960a_4_k_cu_ExpDist4cuda3std3__45__cpo4rendE[1];
.global .align 1 .b8 _ZN33_INTERNAL_0a2b960a_4_k_cu_ExpDist4cuda3std3__45__cpo7crbeginE[1];
.global .align 1 .b8 _ZN33_INTERNAL_0a2b960a_4_k_cu_ExpDist4cuda3std3__45__cpo5crendE[1];
.global .align 1 .b8 _ZN33_INTERNAL_0a2b960a_4_k_cu_ExpDist4cuda3std3__435_GLOBAL__N__0a2b960a_4_k_cu_ExpDist6ignoreE[1];
.global .align 1 .b8 _ZN33_INTERNAL_0a2b960a_4_k_cu_ExpDist4cuda3std3__419piecewise_constructE[1];
.global .align 1 .b8 _ZN33_INTERNAL_0a2b960a_4_k_cu_ExpDist4cuda3std3__48in_placeE[1];
.global .align 1 .b8 _ZN33_INTERNAL_0a2b960a_4_k_cu_ExpDist4cuda3std3__420unreachable_sentinelE[1];
.global .align 1 .b8 _ZN33_INTERNAL_0a2b960a_4_k_cu_ExpDist4cuda3std3__47nulloptE[1];
.global .align 1 .b8 _ZN33_INTERNAL_0a2b960a_4_k_cu_ExpDist4cuda3std3__48unexpectE[1];
.global .align 1 .b8 _ZN33_INTERNAL_0a2b960a_4_k_cu_ExpDist4cuda3std6ranges3__45__cpo4swapE[1];
.global .align 1 .b8 _ZN33_INTERNAL_0a2b960a_4_k_cu_ExpDist4cuda3std6ranges3__45__cpo9iter_moveE[1];
.global .align 1 .b8 _ZN33_INTERNAL_0a2b960a_4_k_cu_ExpDist4cuda3std6ranges3__45__cpo5beginE[1];
.global .align 1 .b8 _ZN33_INTERNAL_0a2b960a_4_k_cu_ExpDist4cuda3std6ranges3__45__cpo3endE[1];
.global .align 1 .b8 _ZN33_INTERNAL_0a2b960a_4_k_cu_ExpDist4cuda3std6ranges3__45__cpo6cbeginE[1];
.global .align 1 .b8 _ZN33_INTERNAL_0a2b960a_4_k_cu_ExpDist4cuda3std6ranges3__45__cpo4cendE[1];
.global .align 1 .b8 _ZN33_INTERNAL_0a2b960a_4_k_cu_ExpDist4cuda3std6ranges3__45__cpo7advanceE[1];
.global .align 1 .b8 _ZN33_INTERNAL_0a2b960a_4_k_cu_ExpDist4cuda3std6ranges3__45__cpo9iter_swapE[1];
.global .align 1 .b8 _ZN33_INTERNAL_0a2b960a_4_k_cu_ExpDist4cuda3std6ranges3__45__cpo4nextE[1];
.global .align 1 .b8 _ZN33_INTERNAL_0a2b960a_4_k_cu_ExpDist4cuda3std6ranges3__45__cpo4prevE[1];
.global .align 1 .b8 _ZN33_INTERNAL_0a2b960a_4_k_cu_ExpDist4cuda3std6ranges3__45__cpo4dataE[1];
.global .align 1 .b8 _ZN33_INTERNAL_0a2b960a_4_k_cu_ExpDist4cuda3std6ranges3__45__cpo5cdataE[1];
.global .align 1 .b8 _ZN33_INTERNAL_0a2b960a_4_k_cu_ExpDist4cuda3std6ranges3__45__cpo4sizeE[1];
.global .align 1 .b8 _ZN33_INTERNAL_0a2b960a_4_k_cu_ExpDist4cuda3std6ranges3__45__cpo5ssizeE[1];
.global .align 1 .b8 _ZN33_INTERNAL_0a2b960a_4_k_cu_ExpDist4cuda3std6ranges3__45__cpo8distanceE[1];
.global .align 1 .b8 _ZN33_INTERNAL_0a2b960a_4_k_cu_ExpDist6thrust24THRUST_300001_SM_1000_NS6system6detail10sequential3seqE[1];
.global .align 1 .b8 _ZN33_INTERNAL_0a2b960a_4_k_cu_ExpDist6thrust24THRUST_300001_SM_1000_NS12placeholders2_1E[1];
.global .align 1 .b8 _ZN33_INTERNAL_0a2b960a_4_k_cu_ExpDist6thrust24THRUST_300001_SM_1000_NS12placeholders2_2E[1];
.global .align 1 .b8 _ZN33_INTERNAL_0a2b960a_4_k_cu_ExpDist6thrust24THRUST_300001_SM_1000_NS12placeholders2_3E[1];
.global .align 1 .b8 _ZN33_INTERNAL_0a2b960a_4_k_cu_ExpDist6thrust24THRUST_300001_SM_1000_NS12placeholders2_4E[1];
.global .align 1 .b8 _ZN33_INTERNAL_0a2b960a_4_k_cu_ExpDist6thrust24THRUST_300001_SM_1000_NS12placeholders2_5E[1];
.global .align 1 .b8 _ZN33_INTERNAL_0a2b960a_4_k_cu_ExpDist6thrust24THRUST_300001_SM_1000_NS12placeholders2_6E[1];
.global .align 1 .b8 _ZN33_INTERNAL_0a2b960a_4_k_cu_ExpDist6thrust24THRUST_300001_SM_1000_NS12placeholders2_7E[1];
.global .align 1 .b8 _ZN33_INTERNAL_0a2b960a_4_k_cu_ExpDist6thrust24THRUST_300001_SM_1000_NS12placeholders2_8E[1];
.global .align 1 .b8 _ZN33_INTERNAL_0a2b960a_4_k_cu_ExpDist6thrust24THRUST_300001_SM_1000_NS12placeholders2_9E[1];
.global .align 1 .b8 _ZN33_INTERNAL_0a2b960a_4_k_cu_ExpDist6thrust24THRUST_300001_SM_1000_NS12placeholders3_10E[1];

.visible .entry ExpDist(
	.param .u64 .ptr .align 1 ExpDist_param_0,
	.param .u64 .ptr .align 1 ExpDist_param_1,
	.param .u32 ExpDist_param_2,
	.param .u32 ExpDist_param_3,
	.param .u64 .ptr .align 1 ExpDist_param_4,
	.param .u64 .ptr .align 1 ExpDist_param_5,
	.param .u64 .ptr .align 1 ExpDist_param_6
)
{
	.reg .pred 	%p<100>;
	.reg .b32 	%r<359>;
	.reg .b32 	%f<33>;
	.reg .b64 	%rd<24>;
	.reg .b64 	%fd<589>;
	// demoted variable
	.shared .align 8 .b8 _ZZ13ExpDist_tiledIdLi2EEvPKT_S2_iiPS0_S3_S3_E12temp_storage[48];
	// demoted variable
	.shared .align 8 .b8 _ZZ13ExpDist_tiledIdLi2EEvPKT_S2_iiPS0_S3_S3_E4sh_A[2048];
	// demoted variable
	.shared .align 8 .b8 _ZZ13ExpDist_tiledIdLi2EEvPKT_S2_iiPS0_S3_S3_E4sh_B[256];
	// demoted variable
	.shared .align 8 .b8 _ZZ13ExpDist_tiledIdLi2EEvPKT_S2_iiPS0_S3_S3_E10sh_scale_A[1024];
	// demoted variable
	.shared .align 8 .b8 _ZZ13ExpDist_tiledIdLi2EEvPKT_S2_iiPS0_S3_S3_E10sh_scale_B[128];
	ld.param.u64 	%rd2, [ExpDist_param_0];
	ld.param.u64 	%rd3, [ExpDist_param_1];
	ld.param.u32 	%r59, [ExpDist_param_2];
	ld.param.u32 	%r60, [ExpDist_param_3];
	ld.param.u64 	%rd4, [ExpDist_param_4];
	ld.param.u64 	%rd5, [ExpDist_param_5];
	cvta.to.global.u64 	%rd6, %rd2;
	cvta.to.global.u64 	%rd7, %rd3;
	cvta.to.global.u64 	%rd8, %rd4;
	cvta.to.global.u64 	%rd9, %rd5;
	mov.u32 	%r61, %tid.x;
	mov.u32 	%r62, %tid.y;
	mov.u32 	%r63, %ctaid.x;
	shl.b32 	%r64, %r63, 7;
	add.s32 	%r65, %r64, %r61;
	mov.u32 	%r66, %ctaid.y;
	shl.b32 	%r67, %r66, 4;
	add.s32 	%r68, %r67, %r62;
	mul.wide.s32 	%rd10, %r65, 8;
	add.s64 	%rd11, %rd6, %rd10;
	ld.global.f64 	%fd1, [%rd11];
	shl.b32 	%r69, %r61, 3;
	mov.u32 	%r70, _ZZ13ExpDist_tiledIdLi2EEvPKT_S2_iiPS0_S3_S3_E4sh_A;
	add.s32 	%r71, %r70, %r69;
	st.shared.f64 	[%r71], %fd1;
	ld.global.f64 	%fd2, [%rd11+256];
	st.shared.f64 	[%r71+256], %fd2;
	ld.global.f64 	%fd3, [%rd11+512];
	st.shared.f64 	[%r71+512], %fd3;
	ld.global.f64 	%fd4, [%rd11+768];
	st.shared.f64 	[%r71+768], %fd4;
	mul.wide.u32 	%rd12, %r68, 8;
	add.s64 	%rd13, %rd7, %rd12;
	ld.global.f64 	%fd5, [%rd13];
	shl.b32 	%r72, %r62, 3;
	mov.u32 	%r73, _ZZ13ExpDist_tiledIdLi2EEvPKT_S2_iiPS0_S3_S3_E4sh_B;
	add.s32 	%r74, %r73, %r72;
	st.shared.f64 	[%r74], %fd5;
	ld.global.f64 	%fd6, [%rd13+32];
	st.shared.f64 	[%r74+32], %fd6;
	ld.global.f64 	%fd7, [%rd13+64];
	st.shared.f64 	[%r74+64], %fd7;
	ld.global.f64 	%fd8, [%rd13+96];
	st.shared.f64 	[%r74+96], %fd8;
	mul.wide.s32 	%rd14, %r59, 8;
	add.s64 	%rd15, %rd11, %rd14;
	ld.global.f64 	%fd9, [%rd15];
	st.shared.f64 	[%r71+1024], %fd9;
	ld.global.f64 	%fd10, [%rd15+256];
	st.shared.f64 	[%r71+1280], %fd10;
	ld.global.f64 	%fd11, [%rd15+512];
	st.shared.f64 	[%r71+1536], %fd11;
	ld.global.f64 	%fd12, [%rd15+768];
	st.shared.f64 	[%r71+1792], %fd12;
	mul.wide.s32 	%rd16, %r60, 8;
	add.s64 	%rd17, %rd13, %rd16;
	ld.global.f64 	%fd13, [%rd17];
	st.shared.f64 	[%r74+128], %fd13;
	ld.global.f64 	%fd14, [%rd17+32];
	st.shared.f64 	[%r74+160], %fd14;
	ld.global.f64 	%fd15, [%rd17+64];
	st.shared.f64 	[%r74+192], %fd15;
	ld.global.f64 	%fd16, [%rd17+96];
	st.shared.f64 	[%r74+224], %fd16;
	add.s64 	%rd18, %rd8, %rd10;
	ld.global.f64 	%fd17, [%rd18];
	mov.u32 	%r75, _ZZ13ExpDist_tiledIdLi2EEvPKT_S2_iiPS0_S3_S3_E10sh_scale_A;
	add.s32 	%r76, %r75, %r69;
	st.shared.f64 	[%r76], %fd17;
	ld.global.f64 	%fd18, [%rd18+256];
	st.shared.f64 	[%r76+256], %fd18;
	ld.global.f64 	%fd19, [%rd18+512];
	st.shared.f64 	[%r76+512], %fd19;
	ld.global.f64 	%fd20, [%rd18+768];
	st.shared.f64 	[%r76+768], %fd20;
	add.s64 	%rd19, %rd9, %rd12;
	ld.global.f64 	%fd21, [%rd19];
	mov.u32 	%r77, _ZZ13ExpDist_tiledIdLi2EEvPKT_S2_iiPS0_S3_S3_E10sh_scale_B;
	add.s32 	%r78, %r77, %r72;
	st.shared.f64 	[%r78], %fd21;
	ld.global.f64 	%fd22, [%rd19+32];
	st.shared.f64 	[%r78+32], %fd22;
	ld.global.f64 	%fd23, [%rd19+64];
	st.shared.f64 	[%r78+64], %fd23;
	ld.global.f64 	%fd24, [%rd19+96];
	st.shared.f64 	[%r78+96], %fd24;
	setp.ge.s32 	%p1, %r65, %r59;
	setp.ge.s32 	%p2, %r68, %r60;
	mov.f64 	%fd559, 0d0000000000000000;
	or.pred  	%p3, %p1, %p2;
	@%p3 bra 	$L__BB0_5;
	sub.f64 	%fd141, %fd1, %fd5;
	sub.f64 	%fd142, %fd9, %fd13;
	mul.f64 	%fd143, %fd142, %fd142;
	fma.rn.f64 	%fd144, %fd141, %fd141, %fd143;
	neg.f64 	%fd145, %fd144;
	add.f64 	%fd146, %fd17, %fd21;
	div.rn.f64 	%fd25, %fd145, %fd146;
	fma.rn.f64 	%fd147, %fd25, 0d3FF71547652B82FE, 0d4338000000000000;
	{
	.reg .b32 %temp; 
	mov.b64 	{%r1, %temp}, %fd147;
	}
	mov.f64 	%fd148, 0dC338000000000000;
	add.rn.f64 	%fd149, %fd147, %fd148;
	fma.rn.f64 	%fd150, %fd149, 0dBFE62E42FEFA39EF, %fd25;
	fma.rn.f64 	%fd151, %fd149, 0dBC7ABC9E3B39803F, %fd150;
	fma.rn.f64 	%fd152, %fd151, 0d3E5ADE1569CE2BDF, 0d3E928AF3FCA213EA;
	fma.rn.f64 	%fd153, %fd152, %fd151, 0d3EC71DEE62401315;
	fma.rn.f64 	%fd154, %fd153, %fd151, 0d3EFA01997C89EB71;
	fma.rn.f64 	%fd155, %fd154, %fd151, 0d3F2A01A014761F65;
	fma.rn.f64 	%fd156, %fd155, %fd151, 0d3F56C16C1852B7AF;
	fma.rn.f64 	%fd157, %fd156, %fd151, 0d3F81111111122322;
	fma.rn.f64 	%fd158, %fd157, %fd151, 0d3FA55555555502A1;
	fma.rn.f64 	%fd159, %fd158, %fd151, 0d3FC5555555555511;
	fma.rn.f64 	%fd160, %fd159, %fd151, 0d3FE000000000000B;
	fma.rn.f64 	%fd161, %fd160, %fd151, 0d3FF0000000000000;
	fma.rn.f64 	%fd162, %fd161, %fd151, 0d3FF0000000000000;
	{
	.reg .b32 %temp; 
	mov.b64 	{%r2, %temp}, %fd162;
	}
	{
	.reg .b32 %temp; 
	mov.b64 	{%temp, %r3}, %fd162;
	}
	shl.b32 	%r79, %r1, 20;
	add.s32 	%r80, %r79, %r3;
	mov.b64 	%fd556, {%r2, %r80};
	{
	.reg .b32 %temp; 
	mov.b64 	{%temp, %r81}, %fd25;
	}
	mov.b32 	%f17, %r81;
	abs.f32 	%f1, %f17;
	setp.lt.f32 	%p4, %f1, 0f4086232B;
	@%p4 bra 	$L__BB0_4;
	setp.lt.f64 	%p5, %fd25, 0d0000000000000000;
	add.f64 	%fd163, %fd25, 0d7FF0000000000000;
	selp.f64 	%fd556, 0d0000000000000000, %fd163, %p5;
	setp.geu.f32 	%p6, %f1, 0f40874800;
	@%p6 bra 	$L__BB0_4;
	shr.u32 	%r82, %r1, 31;
	add.s32 	%r83, %r1, %r82;
	shr.s32 	%r84, %r83, 1;
	shl.b32 	%r85, %r84, 20;
	add.s32 	%r86, %r3, %r85;
	mov.b64 	%fd164, {%r2, %r86};
	sub.s32 	%r87, %r1, %r84;
	shl.b32 	%r88, %r87, 20;
	add.s32 	%r89, %r88, 1072693248;
	mov.b32 	%r90, 0;
	mov.b64 	%fd165, {%r90, %r89};
	mul.f64 	%fd556, %fd165, %fd164;
$L__BB0_4:
	add.f64 	%fd559, %fd556, 0d0000000000000000;
$L__BB0_5:
	ld.param.u32 	%r344, [ExpDist_param_2];
	mov.u32 	%r91, %ctaid.x;
	shl.b32 	%r92, %r91, 7;
	mov.u32 	%r93, %tid.x;
	add.s32 	%r94, %r92, %r93;
	setp.ge.s32 	%p7, %r94, %r344;
	mov.u32 	%r95, %ctaid.y;
	shl.b32 	%r96, %r95, 4;
	mov.u32 	%r97, %tid.y;
	add.s32 	%r98, %r96, %r97;
	add.s32 	%r99, %r98, 4;
	setp.ge.s32 	%p8, %r99, %r60;
	or.pred  	%p9, %p7, %p8;
	@%p9 bra 	$L__BB0_10;
	sub.f64 	%fd166, %fd1, %fd6;
	sub.f64 	%fd167, %fd9, %fd14;
	mul.f64 	%fd168, %fd167, %fd167;
	fma.rn.f64 	%fd169, %fd166, %fd166, %fd168;
	neg.f64 	%fd170, %fd169;
	add.f64 	%fd171, %fd17, %fd22;
	div.rn.f64 	%fd32, %fd170, %fd171;
	fma.rn.f64 	%fd172, %fd32, 0d3FF71547652B82FE, 0d4338000000000000;
	{
	.reg .b32 %temp; 
	mov.b64 	{%r4, %temp}, %fd172;
	}
	mov.f64 	%fd173, 0dC338000000000000;
	add.rn.f64 	%fd174, %fd172, %fd173;
	fma.rn.f64 	%fd175, %fd174, 0dBFE62E42FEFA39EF, %fd32;
	fma.rn.f64 	%fd176, %fd174, 0dBC7ABC9E3B39803F, %fd175;
	fma.rn.f64 	%fd177, %fd176, 0d3E5ADE1569CE2BDF, 0d3E928AF3FCA213EA;
	fma.rn.f64 	%fd178, %fd177, %fd176, 0d3EC71DEE62401315;
	fma.rn.f64 	%fd179, %fd178, %fd176, 0d3EFA01997C89EB71;
	fma.rn.f64 	%fd180, %fd179, %fd176, 0d3F2A01A014761F65;
	fma.rn.f64 	%fd181, %fd180, %fd176, 0d3F56C16C1852B7AF;
	fma.rn.f64 	%fd182, %fd181, %fd176, 0d3F81111111122322;
	fma.rn.f64 	%fd183, %fd182, %fd176, 0d3FA55555555502A1;
	fma.rn.f64 	%fd184, %fd183, %fd176, 0d3FC5555555555511;
	fma.rn.f64 	%fd185, %fd184, %fd176, 0d3FE000000000000B;
	fma.rn.f64 	%fd186, %fd185, %fd176, 0d3FF0000000000000;
	fma.rn.f64 	%fd187, %fd186, %fd176, 0d3FF0000000000000;
	{
	.reg .b32 %temp; 
	mov.b64 	{%r5, %temp}, %fd187;
	}
	{
	.reg .b32 %temp; 
	mov.b64 	{%temp, %r6}, %fd187;
	}
	shl.b32 	%r100, %r4, 20;
	add.s32 	%r101, %r100, %r6;
	mov.b64 	%fd558, {%r5, %r101};
	{
	.reg .b32 %temp; 
	mov.b64 	{%temp, %r102}, %fd32;
	}
	mov.b32 	%f18, %r102;
	abs.f32 	%f2, %f18;
	setp.lt.f32 	%p10, %f2, 0f4086232B;
	@%p10 bra 	$L__BB0_9;
	setp.lt.f64 	%p11, %fd32, 0d0000000000000000;
	add.f64 	%fd188, %fd32, 0d7FF0000000000000;
	selp.f64 	%fd558, 0d0000000000000000, %fd188, %p11;
	setp.geu.f32 	%p12, %f2, 0f40874800;
	@%p12 bra 	$L__BB0_9;
	shr.u32 	%r103, %r4, 31;
	add.s32 	%r104, %r4, %r103;
	shr.s32 	%r105, %r104, 1;
	shl.b32 	%r106, %r105, 20;
	add.s32 	%r107, %r6, %r106;
	mov.b64 	%fd189, {%r5, %r107};
	sub.s32 	%r108, %r4, %r105;
	shl.b32 	%r109, %r108, 20;
	add.s32 	%r110, %r109, 1072693248;
	mov.b32 	%r111, 0;
	mov.b64 	%fd190, {%r111, %r110};
	mul.f64 	%fd558, %fd190, %fd189;
$L__BB0_9:
	add.f64 	%fd559, %fd559, %fd558;
$L__BB0_10:
	ld.param.u32 	%r345, [ExpDist_param_2];
	mov.u32 	%r112, %ctaid.x;
	shl.b32 	%r113, %r112, 7;
	mov.u32 	%r114, %tid.x;
	add.s32 	%r115, %r113, %r114;
	setp.ge.s32 	%p13, %r115, %r345;
	mov.u32 	%r116, %ctaid.y;
	shl.b32 	%r117, %r116, 4;
	mov.u32 	%r118, %tid.y;
	add.s32 	%r119, %r117, %r118;
	add.s32 	%r120, %r119, 8;
	setp.ge.s32 	%p14, %r120, %r60;
	or.pred  	%p15, %p13, %p14;
	@%p15 bra 	$L__BB0_15;
	sub.f64 	%fd191, %fd1, %fd7;
	sub.f64 	%fd192, %fd9, %fd15;
	mul.f64 	%fd193, %fd192, %fd192;
	fma.rn.f64 	%fd194, %fd191, %fd191, %fd193;
	neg.f64 	%fd195, %fd194;
	add.f64 	%fd196, %fd17, %fd23;
	div.rn.f64 	%fd39, %fd195, %fd196;
	fma.rn.f64 	%fd197, %fd39, 0d3FF71547652B82FE, 0d4338000000000000;
	{
	.reg .b32 %temp; 
	mov.b64 	{%r7, %temp}, %fd197;
	}
	mov.f64 	%fd198, 0dC338000000000000;
	add.rn.f64 	%fd199, %fd197, %fd198;
	fma.rn.f64 	%fd200, %fd199, 0dBFE62E42FEFA39EF, %fd39;
	fma.rn.f64 	%fd201, %fd199, 0dBC7ABC9E3B39803F, %fd200;
	fma.rn.f64 	%fd202, %fd201, 0d3E5ADE1569CE2BDF, 0d3E928AF3FCA213EA;
	fma.rn.f64 	%fd203, %fd202, %fd201, 0d3EC71DEE62401315;
	fma.rn.f64 	%fd204, %fd203, %fd201, 0d3EFA01997C89EB71;
	fma.rn.f64 	%fd205, %fd204, %fd201, 0d3F2A01A014761F65;
	fma.rn.f64 	%fd206, %fd205, %fd201, 0d3F56C16C1852B7AF;
	fma.rn.f64 	%fd207, %fd206, %fd201, 0d3F81111111122322;
	fma.rn.f64 	%fd208, %fd207, %fd201, 0d3FA55555555502A1;
	fma.rn.f64 	%fd209, %fd208, %fd201, 0d3FC5555555555511;
	fma.rn.f64 	%fd210, %fd209, %fd201, 0d3FE000000000000B;
	fma.rn.f64 	%fd211, %fd210, %fd201, 0d3FF0000000000000;
	fma.rn.f64 	%fd212, %fd211, %fd201, 0d3FF0000000000000;
	{
	.reg .b32 %temp; 
	mov.b64 	{%r8, %temp}, %fd212;
	}
	{
	.reg .b32 %temp; 
	mov.b64 	{%temp, %r9}, %fd212;
	}
	shl.b32 	%r121, %r7, 20;
	add.s32 	%r122, %r121, %r9;
	mov.b64 	%fd560, {%r8, %r122};
	{
	.reg .b32 %temp; 
	mov.b64 	{%temp, %r123}, %fd39;
	}
	mov.b32 	%f19, %r123;
	abs.f32 	%f3, %f19;
	setp.lt.f32 	%p16, %f3, 0f4086232B;
	@%p16 bra 	$L__BB0_14;
	setp.lt.f64 	%p17, %fd39, 0d0000000000000000;
	add.f64 	%fd213, %fd39, 0d7FF0000000000000;
	selp.f64 	%fd560, 0d0000000000000000, %fd213, %p17;
	setp.geu.f32 	%p18, %f3, 0f40874800;
	@%p18 bra 	$L__BB0_14;
	shr.u32 	%r124, %r7, 31;
	add.s32 	%r125, %r7, %r124;
	shr.s32 	%r126, %r125, 1;
	shl.b32 	%r127, %r126, 20;
	add.s32 	%r128, %r9, %r127;
	mov.b64 	%fd214, {%r8, %r128};
	sub.s32 	%r129, %r7, %r126;
	shl.b32 	%r130, %r129, 20;
	add.s32 	%r131, %r130, 1072693248;
	mov.b32 	%r132, 0;
	mov.b64 	%fd215, {%r132, %r131};
	mul.f64 	%fd560, %fd215, %fd214;
$L__BB0_14:
	add.f64 	%fd559, %fd559, %fd560;
$L__BB0_15:
	ld.param.u32 	%r346, [ExpDist_param_2];
	mov.u32 	%r133, %ctaid.x;
	shl.b32 	%r134, %r133, 7;
	mov.u32 	%r10, %tid.x;
	add.s32 	%r135, %r134, %r10;
	setp.ge.s32 	%p19, %r135, %r346;
	mov.u32 	%r136, %ctaid.y;
	shl.b32 	%r137, %r136, 4;
	mov.u32 	%r11, %tid.y;
	add.s32 	%r12, %r137, %r11;
	add.s32 	%r138, %r12, 12;
	setp.ge.s32 	%p20, %r138, %r60;
	or.pred  	%p21, %p19, %p20;
	@%p21 bra 	$L__BB0_20;
	sub.f64 	%fd216, %fd1, %fd8;
	sub.f64 	%fd217, %fd9, %fd16;
	mul.f64 	%fd218, %fd217, %fd217;
	fma.rn.f64 	%fd219, %fd216, %fd216, %fd218;
	neg.f64 	%fd220, %fd219;
	add.f64 	%fd221, %fd17, %fd24;
	div.rn.f64 	%fd46, %fd220, %fd221;
	fma.rn.f64 	%fd222, %fd46, 0d3FF71547652B82FE, 0d4338000000000000;
	{
	.reg .b32 %temp; 
	mov.b64 	{%r13, %temp}, %fd222;
	}
	mov.f64 	%fd223, 0dC338000000000000;
	add.rn.f64 	%fd224, %fd222, %fd223;
	fma.rn.f64 	%fd225, %fd224, 0dBFE62E42FEFA39EF, %fd46;
	fma.rn.f64 	%fd226, %fd224, 0dBC7ABC9E3B39803F, %fd225;
	fma.rn.f64 	%fd227, %fd226, 0d3E5ADE1569CE2BDF, 0d3E928AF3FCA213EA;
	fma.rn.f64 	%fd228, %fd227, %fd226, 0d3EC71DEE62401315;
	fma.rn.f64 	%fd229, %fd228, %fd226, 0d3EFA01997C89EB71;
	fma.rn.f64 	%fd230, %fd229, %fd226, 0d3F2A01A014761F65;
	fma.rn.f64 	%fd231, %fd230, %fd226, 0d3F56C16C1852B7AF;
	fma.rn.f64 	%fd232, %fd231, %fd226, 0d3F81111111122322;
	fma.rn.f64 	%fd233, %fd232, %fd226, 0d3FA55555555502A1;
	fma.rn.f64 	%fd234, %fd233, %fd226, 0d3FC5555555555511;
	fma.rn.f64 	%fd235, %fd234, %fd226, 0d3FE000000000000B;
	fma.rn.f64 	%fd236, %fd235, %fd226, 0d3FF0000000000000;
	fma.rn.f64 	%fd237, %fd236, %fd226, 0d3FF0000000000000;
	{
	.reg .b32 %temp; 
	mov.b64 	{%r14, %temp}, %fd237;
	}
	{
	.reg .b32 %temp; 
	mov.b64 	{%temp, %r15}, %fd237;
	}
	shl.b32 	%r139, %r13, 20;
	add.s32 	%r140, %r139, %r15;
	mov.b64 	%fd562, {%r14, %r140};
	{
	.reg .b32 %temp; 
	mov.b64 	{%temp, %r141}, %fd46;
	}
	mov.b32 	%f20, %r141;
	abs.f32 	%f4, %f20;
	setp.lt.f32 	%p22, %f4, 0f4086232B;
	@%p22 bra 	$L__BB0_19;
	setp.lt.f64 	%p23, %fd46, 0d0000000000000000;
	add.f64 	%fd238, %fd46, 0d7FF0000000000000;
	selp.f64 	%fd562, 0d0000000000000000, %fd238, %p23;
	setp.geu.f32 	%p24, %f4, 0f40874800;
	@%p24 bra 	$L__BB0_19;
	shr.u32 	%r142, %r13, 31;
	add.s32 	%r143, %r13, %r142;
	shr.s32 	%r144, %r143, 1;
	shl.b32 	%r145, %r144, 20;
	add.s32 	%r146, %r15, %r145;
	mov.b64 	%fd239, {%r14, %r146};
	sub.s32 	%r147, %r13, %r144;
	shl.b32 	%r148, %r147, 20;
	add.s32 	%r149, %r148, 1072693248;
	mov.b32 	%r150, 0;
	mov.b64 	%fd240, {%r150, %r149};
	mul.f64 	%fd562, %fd240, %fd239;
$L__BB0_19:
	add.f64 	%fd559, %fd559, %fd562;
$L__BB0_20:
	ld.param.u32 	%r347, [ExpDist_param_2];
	setp.ge.s32 	%p25, %r12, %r60;
	mov.u32 	%r151, %ctaid.x;
	shl.b32 	%r152, %r151, 7;
	add.s32 	%r153, %r152, %r10;
	add.s32 	%r154, %r153, 32;
	setp.ge.s32 	%p26, %r154, %r347;
	or.pred  	%p27, %p26, %p25;
	@%p27 bra 	$L__BB0_25;
	sub.f64 	%fd241, %fd2, %fd5;
	sub.f64 	%fd242, %fd10, %fd13;
	mul.f64 	%fd243, %fd242, %fd242;
	fma.rn.f64 	%fd244, %fd241, %fd241, %fd243;
	neg.f64 	%fd245, %fd244;
	add.f64 	%fd246, %fd18, %fd21;
	div.rn.f64 	%fd53, %fd245, %fd246;
	fma.rn.f64 	%fd247, %fd53, 0d3FF71547652B82FE, 0d4338000000000000;
	{
	.reg .b32 %temp; 
	mov.b64 	{%r16, %temp}, %fd247;
	}
	mov.f64 	%fd248, 0dC338000000000000;
	add.rn.f64 	%fd249, %fd247, %fd248;
	fma.rn.f64 	%fd250, %fd249, 0dBFE62E42FEFA39EF, %fd53;
	fma.rn.f64 	%fd251, %fd249, 0dBC7ABC9E3B39803F, %fd250;
	fma.rn.f64 	%fd252, %fd251, 0d3E5ADE1569CE2BDF, 0d3E928AF3FCA213EA;
	fma.rn.f64 	%fd253, %fd252, %fd251, 0d3EC71DEE62401315;
	fma.rn.f64 	%fd254, %fd253, %fd251, 0d3EFA01997C89EB71;
	fma.rn.f64 	%fd255, %fd254, %fd251, 0d3F2A01A014761F65;
	fma.rn.f64 	%fd256, %fd255, %fd251, 0d3F56C16C1852B7AF;
	fma.rn.f64 	%fd257, %fd256, %fd251, 0d3F81111111122322;
	fma.rn.f64 	%fd258, %fd257, %fd251, 0d3FA55555555502A1;
	fma.rn.f64 	%fd259, %fd258, %fd251, 0d3FC5555555555511;
	fma.rn.f64 	%fd260, %fd259, %fd251, 0d3FE000000000000B;
	fma.rn.f64 	%fd261, %fd260, %fd251, 0d3FF0000000000000;
	fma.rn.f64 	%fd262, %fd261, %fd251, 0d3FF0000000000000;
	{
	.reg .b32 %temp; 
	mov.b64 	{%r17, %temp}, %fd262;
	}
	{
	.reg .b32 %temp; 
	mov.b64 	{%temp, %r18}, %fd262;
	}
	shl.b32 	%r155, %r16, 20;
	add.s32 	%r156, %r155, %r18;
	mov.b64 	%fd564, {%r17, %r156};
	{
	.reg .b32 %temp; 
	mov.b64 	{%temp, %r157}, %fd53;
	}
	mov.b32 	%f21, %r157;
	abs.f32 	%f5, %f21;
	setp.lt.f32 	%p28, %f5, 0f4086232B;
	@%p28 bra 	$L__BB0_24;
	setp.lt.f64 	%p29, %fd53, 0d0000000000000000;
	add.f64 	%fd263, %fd53, 0d7FF0000000000000;
	selp.f64 	%fd564, 0d0000000000000000, %fd263, %p29;
	setp.geu.f32 	%p30, %f5, 0f40874800;
	@%p30 bra 	$L__BB0_24;
	shr.u32 	%r158, %r16, 31;
	add.s32 	%r159, %r16, %r158;
	shr.s32 	%r160, %r159, 1;
	shl.b32 	%r161, %r160, 20;
	add.s32 	%r162, %r18, %r161;
	mov.b64 	%fd264, {%r17, %r162};
	sub.s32 	%r163, %r16, %r160;
	shl.b32 	%r164, %r163, 20;
	add.s32 	%r165, %r164, 1072693248;
	mov.b32 	%r166, 0;
	mov.b64 	%fd265, {%r166, %r165};
	mul.f64 	%fd564, %fd265, %fd264;
$L__BB0_24:
	add.f64 	%fd559, %fd559, %fd564;
$L__BB0_25:
	ld.param.u32 	%r348, [ExpDist_param_2];
	mov.u32 	%r167, %ctaid.x;
	shl.b32 	%r168, %r167, 7;
	add.s32 	%r169, %r168, %r10;
	add.s32 	%r170, %r169, 32;
	setp.ge.s32 	%p31, %r170, %r348;
	add.s32 	%r171, %r12, 4;
	setp.ge.s32 	%p32, %r171, %r60;
	or.pred  	%p33, %p31, %p32;
	@%p33 bra 	$L__BB0_30;
	sub.f64 	%fd266, %fd2, %fd6;
	sub.f64 	%fd267, %fd10, %fd14;
	mul.f64 	%fd268, %fd267, %fd267;
	fma.rn.f64 	%fd269, %fd266, %fd266, %fd268;
	neg.f64 	%fd270, %fd269;
	add.f64 	%fd271, %fd18, %fd22;
	div.rn.f64 	%fd60, %fd270, %fd271;
	fma.rn.f64 	%fd272, %fd60, 0d3FF71547652B82FE, 0d4338000000000000;
	{
	.reg .b32 %temp; 
	mov.b64 	{%r19, %temp}, %fd272;
	}
	mov.f64 	%fd273, 0dC338000000000000;
	add.rn.f64 	%fd274, %fd272, %fd273;
	fma.rn.f64 	%fd275, %fd274, 0dBFE62E42FEFA39EF, %fd60;
	fma.rn.f64 	%fd276, %fd274, 0dBC7ABC9E3B39803F, %fd275;
	fma.rn.f64 	%fd277, %fd276, 0d3E5ADE1569CE2BDF, 0d3E928AF3FCA213EA;
	fma.rn.f64 	%fd278, %fd277, %fd276, 0d3EC71DEE62401315;
	fma.rn.f64 	%fd279, %fd278, %fd276, 0d3EFA01997C89EB71;
	fma.rn.f64 	%fd280, %fd279, %fd276, 0d3F2A01A014761F65;
	fma.rn.f64 	%fd281, %fd280, %fd276, 0d3F56C16C1852B7AF;
	fma.rn.f64 	%fd282, %fd281, %fd276, 0d3F81111111122322;
	fma.rn.f64 	%fd283, %fd282, %fd276, 0d3FA55555555502A1;
	fma.rn.f64 	%fd284, %fd283, %fd276, 0d3FC5555555555511;
	fma.rn.f64 	%fd285, %fd284, %fd276, 0d3FE000000000000B;
	fma.rn.f64 	%fd286, %fd285, %fd276, 0d3FF0000000000000;
	fma.rn.f64 	%fd287, %fd286, %fd276, 0d3FF0000000000000;
	{
	.reg .b32 %temp; 
	mov.b64 	{%r20, %temp}, %fd287;
	}
	{
	.reg .b32 %temp; 
	mov.b64 	{%temp, %r21}, %fd287;
	}
	shl.b32 	%r172, %r19, 20;
	add.s32 	%r173, %r172, %r21;
	mov.b64 	%fd566, {%r20, %r173};
	{
	.reg .b32 %temp; 
	mov.b64 	{%temp, %r174}, %fd60;
	}
	mov.b32 	%f22, %r174;
	abs.f32 	%f6, %f22;
	setp.lt.f32 	%p34, %f6, 0f4086232B;
	@%p34 bra 	$L__BB0_29;
	setp.lt.f64 	%p35, %fd60, 0d0000000000000000;
	add.f64 	%fd288, %fd60, 0d7FF0000000000000;
	selp.f64 	%fd566, 0d0000000000000000, %fd288, %p35;
	setp.geu.f32 	%p36, %f6, 0f40874800;
	@%p36 bra 	$L__BB0_29;
	shr.u32 	%r175, %r19, 31;
	add.s32 	%r176, %r19, %r175;
	shr.s32 	%r177, %r176, 1;
	shl.b32 	%r178, %r177, 20;
	add.s32 	%r179, %r21, %r178;
	mov.b64 	%fd289, {%r20, %r179};
	sub.s32 	%r180, %r19, %r177;
	shl.b32 	%r181, %r180, 20;
	add.s32 	%r182, %r181, 1072693248;
	mov.b32 	%r183, 0;
	mov.b64 	%fd290, {%r183, %r182};
	mul.f64 	%fd566, %fd290, %fd289;
$L__BB0_29:
	add.f64 	%fd559, %fd559, %fd566;
$L__BB0_30:
	ld.param.u32 	%r349, [ExpDist_param_2];
	mov.u32 	%r184, %ctaid.x;
	shl.b32 	%r185, %r184, 7;
	add.s32 	%r186, %r185, %r10;
	add.s32 	%r187, %r186, 32;
	setp.ge.s32 	%p37, %r187, %r349;
	add.s32 	%r188, %r12, 8;
	setp.ge.s32 	%p38, %r188, %r60;
	or.pred  	%p39, %p37, %p38;
	@%p39 bra 	$L__BB0_35;
	sub.f64 	%fd291, %fd2, %fd7;
	sub.f64 	%fd292, %fd10, %fd15;
	mul.f64 	%fd293, %fd292, %fd292;
	fma.rn.f64 	%fd294, %fd291, %fd291, %fd293;
	neg.f64 	%fd295, %fd294;
	add.f64 	%fd296, %fd18, %fd23;
	div.rn.f64 	%fd67, %fd295, %fd296;
	fma.rn.f64 	%fd297, %fd67, 0d3FF71547652B82FE, 0d4338000000000000;
	{
	.reg .b32 %temp; 
	mov.b64 	{%r22, %temp}, %fd297;
	}
	mov.f64 	%fd298, 0dC338000000000000;
	add.rn.f64 	%fd299, %fd297, %fd298;
	fma.rn.f64 	%fd300, %fd299, 0dBFE62E42FEFA39EF, %fd67;
	fma.rn.f64 	%fd301, %fd299, 0dBC7ABC9E3B39803F, %fd300;
	fma.rn.f64 	%fd302, %fd301, 0d3E5ADE1569CE2BDF, 0d3E928AF3FCA213EA;
	fma.rn.f64 	%fd303, %fd302, %fd301, 0d3EC71DEE62401315;
	fma.rn.f64 	%fd304, %fd303, %fd301, 0d3EFA01997C89EB71;
	fma.rn.f64 	%fd305, %fd304, %fd301, 0d3F2A01A014761F65;
	fma.rn.f64 	%fd306, %fd305, %fd301, 0d3F56C16C1852B7AF;
	fma.rn.f64 	%fd307, %fd306, %fd301, 0d3F81111111122322;
	fma.rn.f64 	%fd308, %fd307, %fd301, 0d3FA55555555502A1;
	fma.rn.f64 	%fd309, %fd308, %fd301, 0d3FC5555555555511;
	fma.rn.f64 	%fd310, %fd309, %fd301, 0d3FE000000000000B;
	fma.rn.f64 	%fd311, %fd310, %fd301, 0d3FF0000000000000;
	fma.rn.f64 	%fd312, %fd311, %fd301, 0d3FF0000000000000;
	{
	.reg .b32 %temp; 
	mov.b64 	{%r23, %temp}, %fd312;
	}
	{
	.reg .b32 %temp; 
	mov.b64 	{%temp, %r24}, %fd312;
	}
	shl.b32 	%r189, %r22, 20;
	add.s32 	%r190, %r189, %r24;
	mov.b64 	%fd568, {%r23, %r190};
	{
	.reg .b32 %temp; 
	mov.b64 	{%temp, %r191}, %fd67;
	}
	mov.b32 	%f23, %r191;
	abs.f32 	%f7, %f23;
	setp.lt.f32 	%p40, %f7, 0f4086232B;
	@%p40 bra 	$L__BB0_34;
	setp.lt.f64 	%p41, %fd67, 0d0000000000000000;
	add.f64 	%fd313, %fd67, 0d7FF0000000000000;
	selp.f64 	%fd568, 0d0000000000000000, %fd313, %p41;
	setp.geu.f32 	%p42, %f7, 0f40874800;
	@%p42 bra 	$L__BB0_34;
	shr.u32 	%r192, %r22, 31;
	add.s32 	%r193, %r22, %r192;
	shr.s32 	%r194, %r193, 1;
	shl.b32 	%r195, %r194, 20;
	add.s32 	%r196, %r24, %r195;
	mov.b64 	%fd314, {%r23, %r196};
	sub.s32 	%r197, %r22, %r194;
	shl.b32 	%r198, %r197, 20;
	add.s32 	%r199, %r198, 1072693248;
	mov.b32 	%r200, 0;
	mov.b64 	%fd315, {%r200, %r199};
	mul.f64 	%fd568, %fd315, %fd314;
$L__BB0_34:
	add.f64 	%fd559, %fd559, %fd568;
$L__BB0_35:
	ld.param.u32 	%r350, [ExpDist_param_2];
	mov.u32 	%r25, %ctaid.x;
	shl.b32 	%r201, %r25, 7;
	add.s32 	%r202, %r201, %r10;
	add.s32 	%r203, %r202, 32;
	setp.ge.s32 	%p43, %r203, %r350;
	add.s32 	%r26, %r12, 12;
	setp.ge.s32 	%p44, %r26, %r60;
	or.pred  	%p45, %p43, %p44;
	@%p45 bra 	$L__BB0_40;
	sub.f64 	%fd316, %fd2, %fd8;
	sub.f64 	%fd317, %fd10, %fd16;
	mul.f64 	%fd318, %fd317, %fd317;
	fma.rn.f64 	%fd319, %fd316, %fd316, %fd318;
	neg.f64 	%fd320, %fd319;
	add.f64 	%fd321, %fd18, %fd24;
	div.rn.f64 	%fd74, %fd320, %fd321;
	fma.rn.f64 	%fd322, %fd74, 0d3FF71547652B82FE, 0d4338000000000000;
	{
	.reg .b32 %temp; 
	mov.b64 	{%r27, %temp}, %fd322;
	}
	mov.f64 	%fd323, 0dC338000000000000;
	add.rn.f64 	%fd324, %fd322, %fd323;
	fma.rn.f64 	%fd325, %fd324, 0dBFE62E42FEFA39EF, %fd74;
	fma.rn.f64 	%fd326, %fd324, 0dBC7ABC9E3B39803F, %fd325;
	fma.rn.f64 	%fd327, %fd326, 0d3E5ADE1569CE2BDF, 0d3E928AF3FCA213EA;
	fma.rn.f64 	%fd328, %fd327, %fd326, 0d3EC71DEE62401315;
	fma.rn.f64 	%fd329, %fd328, %fd326, 0d3EFA01997C89EB71;
	fma.rn.f64 	%fd330, %fd329, %fd326, 0d3F2A01A014761F65;
	fma.rn.f64 	%fd331, %fd330, %fd326, 0d3F56C16C1852B7AF;
	fma.rn.f64 	%fd332, %fd331, %fd326, 0d3F81111111122322;
	fma.rn.f64 	%fd333, %fd332, %fd326, 0d3FA55555555502A1;
	fma.rn.f64 	%fd334, %fd333, %fd326, 0d3FC5555555555511;
	fma.rn.f64 	%fd335, %fd334, %fd326, 0d3FE000000000000B;
	fma.rn.f64 	%fd336, %fd335, %fd326, 0d3FF0000000000000;
	fma.rn.f64 	%fd337, %fd336, %fd326, 0d3FF0000000000000;
	{
	.reg .b32 %temp; 
	mov.b64 	{%r28, %temp}, %fd337;
	}
	{
	.reg .b32 %temp; 
	mov.b64 	{%temp, %r29}, %fd337;
	}
	shl.b32 	%r204, %r27, 20;
	add.s32 	%r205, %r204, %r29;
	mov.b64 	%fd570, {%r28, %r205};
	{
	.reg .b32 %temp; 
	mov.b64 	{%temp, %r206}, %fd74;
	}
	mov.b32 	%f24, %r206;
	abs.f32 	%f8, %f24;
	setp.lt.f32 	%p46, %f8, 0f4086232B;
	@%p46 bra 	$L__BB0_39;
	setp.lt.f64 	%p47, %fd74, 0d0000000000000000;
	add.f64 	%fd338, %fd74, 0d7FF0000000000000;
	selp.f64 	%fd570, 0d0000000000000000, %fd338, %p47;
	setp.geu.f32 	%p48, %f8, 0f40874800;
	@%p48 bra 	$L__BB0_39;
	shr.u32 	%r207, %r27, 31;
	add.s32 	%r208, %r27, %r207;
	shr.s32 	%r209, %r208, 1;
	shl.b32 	%r210, %r209, 20;
	add.s32 	%r211, %r29, %r210;
	mov.b64 	%fd339, {%r28, %r211};
	sub.s32 	%r212, %r27, %r209;
	shl.b32 	%r213, %r212, 20;
	add.s32 	%r214, %r213, 1072693248;
	mov.b32 	%r215, 0;
	mov.b64 	%fd340, {%r215, %r214};
	mul.f64 	%fd570, %fd340, %fd339;
$L__BB0_39:
	add.f64 	%fd559, %fd559, %fd570;
$L__BB0_40:
	ld.param.u32 	%r351, [ExpDist_param_2];
	shl.b32 	%r216, %r25, 7;
	add.s32 	%r217, %r216, %r10;
	add.s32 	%r30, %r217, 64;
	setp.ge.s32 	%p50, %r30, %r351;
	or.pred  	%p51, %p50, %p25;
	@%p51 bra 	$L__BB0_45;
	sub.f64 	%fd341, %fd3, %fd5;
	sub.f64 	%fd342, %fd11, %fd13;
	mul.f64 	%fd343, %fd342, %fd342;
	fma.rn.f64 	%fd344, %fd341, %fd341, %fd343;
	neg.f64 	%fd345, %fd344;
	add.f64 	%fd346, %fd19, %fd21;
	div.rn.f64 	%fd81, %fd345, %fd346;
	fma.rn.f64 	%fd347, %fd81, 0d3FF71547652B82FE, 0d4338000000000000;
	{
	.reg .b32 %temp; 
	mov.b64 	{%r31, %temp}, %fd347;
	}
	mov.f64 	%fd348, 0dC338000000000000;
	add.rn.f64 	%fd349, %fd347, %fd348;
	fma.rn.f64 	%fd350, %fd349, 0dBFE62E42FEFA39EF, %fd81;
	fma.rn.f64 	%fd351, %fd349, 0dBC7ABC9E3B39803F, %fd350;
	fma.rn.f64 	%fd352, %fd351, 0d3E5ADE1569CE2BDF, 0d3E928AF3FCA213EA;
	fma.rn.f64 	%fd353, %fd352, %fd351, 0d3EC71DEE62401315;
	fma.rn.f64 	%fd354, %fd353, %fd351, 0d3EFA01997C89EB71;
	fma.rn.f64 	%fd355, %fd354, %fd351, 0d3F2A01A014761F65;
	fma.rn.f64 	%fd356, %fd355, %fd351, 0d3F56C16C1852B7AF;
	fma.rn.f64 	%fd357, %fd356, %fd351, 0d3F81111111122322;
	fma.rn.f64 	%fd358, %fd357, %fd351, 0d3FA55555555502A1;
	fma.rn.f64 	%fd359, %fd358, %fd351, 0d3FC5555555555511;
	fma.rn.f64 	%fd360, %fd359, %fd351, 0d3FE000000000000B;
	fma.rn.f64 	%fd361, %fd360, %fd351, 0d3FF0000000000000;
	fma.rn.f64 	%fd362, %fd361, %fd351, 0d3FF0000000000000;
	{
	.reg .b32 %temp; 
	mov.b64 	{%r32, %temp}, %fd362;
	}
	{
	.reg .b32 %temp; 
	mov.b64 	{%temp, %r33}, %fd362;
	}
	shl.b32 	%r218, %r31, 20;
	add.s32 	%r219, %r218, %r33;
	mov.b64 	%fd572, {%r32, %r219};
	{
	.reg .b32 %temp; 
	mov.b64 	{%temp, %r220}, %fd81;
	}
	mov.b32 	%f25, %r220;
	abs.f32 	%f9, %f25;
	setp.lt.f32 	%p52, %f9, 0f4086232B;
	@%p52 bra 	$L__BB0_44;
	setp.lt.f64 	%p53, %fd81, 0d0000000000000000;
	add.f64 	%fd363, %fd81, 0d7FF0000000000000;
	selp.f64 	%fd572, 0d0000000000000000, %fd363, %p53;
	setp.geu.f32 	%p54, %f9, 0f40874800;
	@%p54 bra 	$L__BB0_44;
	shr.u32 	%r221, %r31, 31;
	add.s32 	%r222, %r31, %r221;
	shr.s32 	%r223, %r222, 1;
	shl.b32 	%r224, %r223, 20;
	add.s32 	%r225, %r33, %r224;
	mov.b64 	%fd364, {%r32, %r225};
	sub.s32 	%r226, %r31, %r223;
	shl.b32 	%r227, %r226, 20;
	add.s32 	%r228, %r227, 1072693248;
	mov.b32 	%r229, 0;
	mov.b64 	%fd365, {%r229, %r228};
	mul.f64 	%fd572, %fd365, %fd364;
$L__BB0_44:
	add.f64 	%fd559, %fd559, %fd572;
$L__BB0_45:
	ld.param.u32 	%r352, [ExpDist_param_2];
	setp.ge.s32 	%p55, %r30, %r352;
	add.s32 	%r230, %r12, 4;
	setp.ge.s32 	%p56, %r230, %r60;
	or.pred  	%p57, %p55, %p56;
	@%p57 bra 	$L__BB0_50;
	sub.f64 	%fd366, %fd3, %fd6;
	sub.f64 	%fd367, %fd11, %fd14;
	mul.f64 	%fd368, %fd367, %fd367;
	fma.rn.f64 	%fd369, %fd366, %fd366, %fd368;
	neg.f64 	%fd370, %fd369;
	add.f64 	%fd371, %fd19, %fd22;
	div.rn.f64 	%fd88, %fd370, %fd371;
	fma.rn.f64 	%fd372, %fd88, 0d3FF71547652B82FE, 0d4338000000000000;
	{
	.reg .b32 %temp; 
	mov.b64 	{%r34, %temp}, %fd372;
	}
	mov.f64 	%fd373, 0dC338000000000000;
	add.rn.f64 	%fd374, %fd372, %fd373;
	fma.rn.f64 	%fd375, %fd374, 0dBFE62E42FEFA39EF, %fd88;
	fma.rn.f64 	%fd376, %fd374, 0dBC7ABC9E3B39803F, %fd375;
	fma.rn.f64 	%fd377, %fd376, 0d3E5ADE1569CE2BDF, 0d3E928AF3FCA213EA;
	fma.rn.f64 	%fd378, %fd377, %fd376, 0d3EC71DEE62401315;
	fma.rn.f64 	%fd379, %fd378, %fd376, 0d3EFA01997C89EB71;
	fma.rn.f64 	%fd380, %fd379, %fd376, 0d3F2A01A014761F65;
	fma.rn.f64 	%fd381, %fd380, %fd376, 0d3F56C16C1852B7AF;
	fma.rn.f64 	%fd382, %fd381, %fd376, 0d3F81111111122322;
	fma.rn.f64 	%fd383, %fd382, %fd376, 0d3FA55555555502A1;
	fma.rn.f64 	%fd384, %fd383, %fd376, 0d3FC5555555555511;
	fma.rn.f64 	%fd385, %fd384, %fd376, 0d3FE000000000000B;
	fma.rn.f64 	%fd386, %fd385, %fd376, 0d3FF0000000000000;
	fma.rn.f64 	%fd387, %fd386, %fd376, 0d3FF0000000000000;
	{
	.reg .b32 %temp; 
	mov.b64 	{%r35, %temp}, %fd387;
	}
	{
	.reg .b32 %temp; 
	mov.b64 	{%temp, %r36}, %fd387;
	}
	shl.b32 	%r231, %r34, 20;
	add.s32 	%r232, %r231, %r36;
	mov.b64 	%fd574, {%r35, %r232};
	{
	.reg .b32 %temp; 
	mov.b64 	{%temp, %r233}, %fd88;
	}
	mov.b32 	%f26, %r233;
	abs.f32 	%f10, %f26;
	setp.lt.f32 	%p58, %f10, 0f4086232B;
	@%p58 bra 	$L__BB0_49;
	setp.lt.f64 	%p59, %fd88, 0d0000000000000000;
	add.f64 	%fd388, %fd88, 0d7FF0000000000000;
	selp.f64 	%fd574, 0d0000000000000000, %fd388, %p59;
	setp.geu.f32 	%p60, %f10, 0f40874800;
	@%p60 bra 	$L__BB0_49;
	shr.u32 	%r234, %r34, 31;
	add.s32 	%r235, %r34, %r234;
	shr.s32 	%r236, %r235, 1;
	shl.b32 	%r237, %r236, 20;
	add.s32 	%r238, %r36, %r237;
	mov.b64 	%fd389, {%r35, %r238};
	sub.s32 	%r239, %r34, %r236;
	shl.b32 	%r240, %r239, 20;
	add.s32 	%r241, %r240, 1072693248;
	mov.b32 	%r242, 0;
	mov.b64 	%fd390, {%r242, %r241};
	mul.f64 	%fd574, %fd390, %fd389;
$L__BB0_49:
	add.f64 	%fd559, %fd559, %fd574;
$L__BB0_50:
	ld.param.u32 	%r353, [ExpDist_param_2];
	setp.ge.s32 	%p61, %r30, %r353;
	add.s32 	%r37, %r12, 8;
	setp.ge.s32 	%p62, %r37, %r60;
	or.pred  	%p63, %p61, %p62;
	@%p63 bra 	$L__BB0_55;
	sub.f64 	%fd391, %fd3, %fd7;
	sub.f64 	%fd392, %fd11, %fd15;
	mul.f64 	%fd393, %fd392, %fd392;
	fma.rn.f64 	%fd394, %fd391, %fd391, %fd393;
	neg.f64 	%fd395, %fd394;
	add.f64 	%fd396, %fd19, %fd23;
	div.rn.f64 	%fd95, %fd395, %fd396;
	fma.rn.f64 	%fd397, %fd95, 0d3FF71547652B82FE, 0d4338000000000000;
	{
	.reg .b32 %temp; 
	mov.b64 	{%r38, %temp}, %fd397;
	}
	mov.f64 	%fd398, 0dC338000000000000;
	add.rn.f64 	%fd399, %fd397, %fd398;
	fma.rn.f64 	%fd400, %fd399, 0dBFE62E42FEFA39EF, %fd95;
	fma.rn.f64 	%fd401, %fd399, 0dBC7ABC9E3B39803F, %fd400;
	fma.rn.f64 	%fd402, %fd401, 0d3E5ADE1569CE2BDF, 0d3E928AF3FCA213EA;
	fma.rn.f64 	%fd403, %fd402, %fd401, 0d3EC71DEE62401315;
	fma.rn.f64 	%fd404, %fd403, %fd401, 0d3EFA01997C89EB71;
	fma.rn.f64 	%fd405, %fd404, %fd401, 0d3F2A01A014761F65;
	fma.rn.f64 	%fd406, %fd405, %fd401, 0d3F56C16C1852B7AF;
	fma.rn.f64 	%fd407, %fd406, %fd401, 0d3F81111111122322;
	fma.rn.f64 	%fd408, %fd407, %fd401, 0d3FA55555555502A1;
	fma.rn.f64 	%fd409, %fd408, %fd401, 0d3FC5555555555511;
	fma.rn.f64 	%fd410, %fd409, %fd401, 0d3FE000000000000B;
	fma.rn.f64 	%fd411, %fd410, %fd401, 0d3FF0000000000000;
	fma.rn.f64 	%fd412, %fd411, %fd401, 0d3FF0000000000000;
	{
	.reg .b32 %temp; 
	mov.b64 	{%r39, %temp}, %fd412;
	}
	{
	.reg .b32 %temp; 
	mov.b64 	{%temp, %r40}, %fd412;
	}
	shl.b32 	%r243, %r38, 20;
	add.s32 	%r244, %r243, %r40;
	mov.b64 	%fd576, {%r39, %r244};
	{
	.reg .b32 %temp; 
	mov.b64 	{%temp, %r245}, %fd95;
	}
	mov.b32 	%f27, %r245;
	abs.f32 	%f11, %f27;
	setp.lt.f32 	%p64, %f11, 0f4086232B;
	@%p64 bra 	$L__BB0_54;
	setp.lt.f64 	%p65, %fd95, 0d0000000000000000;
	add.f64 	%fd413, %fd95, 0d7FF0000000000000;
	selp.f64 	%fd576, 0d0000000000000000, %fd413, %p65;
	setp.geu.f32 	%p66, %f11, 0f40874800;
	@%p66 bra 	$L__BB0_54;
	shr.u32 	%r246, %r38, 31;
	add.s32 	%r247, %r38, %r246;
	shr.s32 	%r248, %r247, 1;
	shl.b32 	%r249, %r248, 20;
	add.s32 	%r250, %r40, %r249;
	mov.b64 	%fd414, {%r39, %r250};
	sub.s32 	%r251, %r38, %r248;
	shl.b32 	%r252, %r251, 20;
	add.s32 	%r253, %r252, 1072693248;
	mov.b32 	%r254, 0;
	mov.b64 	%fd415, {%r254, %r253};
	mul.f64 	%fd576, %fd415, %fd414;
$L__BB0_54:
	add.f64 	%fd559, %fd559, %fd576;
$L__BB0_55:
	ld.param.u32 	%r354, [ExpDist_param_2];
	setp.ge.s32 	%p67, %r30, %r354;
	or.pred  	%p69, %p67, %p44;
	@%p69 bra 	$L__BB0_60;
	sub.f64 	%fd416, %fd3, %fd8;
	sub.f64 	%fd417, %fd11, %fd16;
	mul.f64 	%fd418, %fd417, %fd417;
	fma.rn.f64 	%fd419, %fd416, %fd416, %fd418;
	neg.f64 	%fd420, %fd419;
	add.f64 	%fd421, %fd19, %fd24;
	div.rn.f64 	%fd102, %fd420, %fd421;
	fma.rn.f64 	%fd422, %fd102, 0d3FF71547652B82FE, 0d4338000000000000;
	{
	.reg .b32 %temp; 
	mov.b64 	{%r41, %temp}, %fd422;
	}
	mov.f64 	%fd423, 0dC338000000000000;
	add.rn.f64 	%fd424, %fd422, %fd423;
	fma.rn.f64 	%fd425, %fd424, 0dBFE62E42FEFA39EF, %fd102;
	fma.rn.f64 	%fd426, %fd424, 0dBC7ABC9E3B39803F, %fd425;
	fma.rn.f64 	%fd427, %fd426, 0d3E5ADE1569CE2BDF, 0d3E928AF3FCA213EA;
	fma.rn.f64 	%fd428, %fd427, %fd426, 0d3EC71DEE62401315;
	fma.rn.f64 	%fd429, %fd428, %fd426, 0d3EFA01997C89EB71;
	fma.rn.f64 	%fd430, %fd429, %fd426, 0d3F2A01A014761F65;
	fma.rn.f64 	%fd431, %fd430, %fd426, 0d3F56C16C1852B7AF;
	fma.rn.f64 	%fd432, %fd431, %fd426, 0d3F81111111122322;
	fma.rn.f64 	%fd433, %fd432, %fd426, 0d3FA55555555502A1;
	fma.rn.f64 	%fd434, %fd433, %fd426, 0d3FC5555555555511;
	fma.rn.f64 	%fd435, %fd434, %fd426, 0d3FE000000000000B;
	fma.rn.f64 	%fd436, %fd435, %fd426, 0d3FF0000000000000;
	fma.rn.f64 	%fd437, %fd436, %fd426, 0d3FF0000000000000;
	{
	.reg .b32 %temp; 
	mov.b64 	{%r42, %temp}, %fd437;
	}
	{
	.reg .b32 %temp; 
	mov.b64 	{%temp, %r43}, %fd437;
	}
	shl.b32 	%r255, %r41, 20;
	add.s32 	%r256, %r255, %r43;
	mov.b64 	%fd578, {%r42, %r256};
	{
	.reg .b32 %temp; 
	mov.b64 	{%temp, %r257}, %fd102;
	}
	mov.b32 	%f28, %r257;
	abs.f32 	%f12, %f28;
	setp.lt.f32 	%p70, %f12, 0f4086232B;
	@%p70 bra 	$L__BB0_59;
	setp.lt.f64 	%p71, %fd102, 0d0000000000000000;
	add.f64 	%fd438, %fd102, 0d7FF0000000000000;
	selp.f64 	%fd578, 0d0000000000000000, %fd438, %p71;
	setp.geu.f32 	%p72, %f12, 0f40874800;
	@%p72 bra 	$L__BB0_59;
	shr.u32 	%r258, %r41, 31;
	add.s32 	%r259, %r41, %r258;
	shr.s32 	%r260, %r259, 1;
	shl.b32 	%r261, %r260, 20;
	add.s32 	%r262, %r43, %r261;
	mov.b64 	%fd439, {%r42, %r262};
	sub.s32 	%r263, %r41, %r260;
	shl.b32 	%r264, %r263, 20;
	add.s32 	%r265, %r264, 1072693248;
	mov.b32 	%r266, 0;
	mov.b64 	%fd440, {%r266, %r265};
	mul.f64 	%fd578, %fd440, %fd439;
$L__BB0_59:
	add.f64 	%fd559, %fd559, %fd578;
$L__BB0_60:
	ld.param.u32 	%r355, [ExpDist_param_2];
	shl.b32 	%r267, %r25, 7;
	add.s32 	%r268, %r267, %r10;
	add.s32 	%r44, %r268, 96;
	setp.ge.s32 	%p74, %r44, %r355;
	or.pred  	%p75, %p74, %p25;
	@%p75 bra 	$L__BB0_65;
	sub.f64 	%fd441, %fd4, %fd5;
	sub.f64 	%fd442, %fd12, %fd13;
	mul.f64 	%fd443, %fd442, %fd442;
	fma.rn.f64 	%fd444, %fd441, %fd441, %fd443;
	neg.f64 	%fd445, %fd444;
	add.f64 	%fd446, %fd20, %fd21;
	div.rn.f64 	%fd109, %fd445, %fd446;
	fma.rn.f64 	%fd447, %fd109, 0d3FF71547652B82FE, 0d4338000000000000;
	{
	.reg .b32 %temp; 
	mov.b64 	{%r45, %temp}, %fd447;
	}
	mov.f64 	%fd448, 0dC338000000000000;
	add.rn.f64 	%fd449, %fd447, %fd448;
	fma.rn.f64 	%fd450, %fd449, 0dBFE62E42FEFA39EF, %fd109;
	fma.rn.f64 	%fd451, %fd449, 0dBC7ABC9E3B39803F, %fd450;
	fma.rn.f64 	%fd452, %fd451, 0d3E5ADE1569CE2BDF, 0d3E928AF3FCA213EA;
	fma.rn.f64 	%fd453, %fd452, %fd451, 0d3EC71DEE62401315;
	fma.rn.f64 	%fd454, %fd453, %fd451, 0d3EFA01997C89EB71;
	fma.rn.f64 	%fd455, %fd454, %fd451, 0d3F2A01A014761F65;
	fma.rn.f64 	%fd456, %fd455, %fd451, 0d3F56C16C1852B7AF;
	fma.rn.f64 	%fd457, %fd456, %fd451, 0d3F81111111122322;
	fma.rn.f64 	%fd458, %fd457, %fd451, 0d3FA55555555502A1;
	fma.rn.f64 	%fd459, %fd458, %fd451, 0d3FC5555555555511;
	fma.rn.f64 	%fd460, %fd459, %fd451, 0d3FE000000000000B;
	fma.rn.f64 	%fd461, %fd460, %fd451, 0d3FF0000000000000;
	fma.rn.f64 	%fd462, %fd461, %fd451, 0d3FF0000000000000;
	{
	.reg .b32 %temp; 
	mov.b64 	{%r46, %temp}, %fd462;
	}
	{
	.reg .b32 %temp; 
	mov.b64 	{%temp, %r47}, %fd462;
	}
	shl.b32 	%r269, %r45, 20;
	add.s32 	%r270, %r269, %r47;
	mov.b64 	%fd580, {%r46, %r270};
	{
	.reg .b32 %temp; 
	mov.b64 	{%temp, %r271}, %fd109;
	}
	mov.b32 	%f29, %r271;
	abs.f32 	%f13, %f29;
	setp.lt.f32 	%p76, %f13, 0f4086232B;
	@%p76 bra 	$L__BB0_64;
	setp.lt.f64 	%p77, %fd109, 0d0000000000000000;
	add.f64 	%fd463, %fd109, 0d7FF0000000000000;
	selp.f64 	%fd580, 0d0000000000000000, %fd463, %p77;
	setp.geu.f32 	%p78, %f13, 0f40874800;
	@%p78 bra 	$L__BB0_64;
	shr.u32 	%r272, %r45, 31;
	add.s32 	%r273, %r45, %r272;
	shr.s32 	%r274, %r273, 1;
	shl.b32 	%r275, %r274, 20;
	add.s32 	%r276, %r47, %r275;
	mov.b64 	%fd464, {%r46, %r276};
	sub.s32 	%r277, %r45, %r274;
	shl.b32 	%r278, %r277, 20;
	add.s32 	%r279, %r278, 1072693248;
	mov.b32 	%r280, 0;
	mov.b64 	%fd465, {%r280, %r279};
	mul.f64 	%fd580, %fd465, %fd464;
$L__BB0_64:
	add.f64 	%fd559, %fd559, %fd580;
$L__BB0_65:
	ld.param.u32 	%r356, [ExpDist_param_2];
	setp.ge.s32 	%p79, %r44, %r356;
	mov.u32 	%r48, %ctaid.y;
	shl.b32 	%r281, %r48, 4;
	add.s32 	%r282, %r281, %r11;
	add.s32 	%r283, %r282, 4;
	setp.ge.s32 	%p80, %r283, %r60;
	or.pred  	%p81, %p79, %p80;
	@%p81 bra 	$L__BB0_70;
	sub.f64 	%fd466, %fd4, %fd6;
	sub.f64 	%fd467, %fd12, %fd14;
	mul.f64 	%fd468, %fd467, %fd467;
	fma.rn.f64 	%fd469, %fd466, %fd466, %fd468;
	neg.f64 	%fd470, %fd469;
	add.f64 	%fd471, %fd20, %fd22;
	div.rn.f64 	%fd116, %fd470, %fd471;
	fma.rn.f64 	%fd472, %fd116, 0d3FF71547652B82FE, 0d4338000000000000;
	{
	.reg .b32 %temp; 
	mov.b64 	{%r49, %temp}, %fd472;
	}
	mov.f64 	%fd473, 0dC338000000000000;
	add.rn.f64 	%fd474, %fd472, %fd473;
	fma.rn.f64 	%fd475, %fd474, 0dBFE62E42FEFA39EF, %fd116;
	fma.rn.f64 	%fd476, %fd474, 0dBC7ABC9E3B39803F, %fd475;
	fma.rn.f64 	%fd477, %fd476, 0d3E5ADE1569CE2BDF, 0d3E928AF3FCA213EA;
	fma.rn.f64 	%fd478, %fd477, %fd476, 0d3EC71DEE62401315;
	fma.rn.f64 	%fd479, %fd478, %fd476, 0d3EFA01997C89EB71;
	fma.rn.f64 	%fd480, %fd479, %fd476, 0d3F2A01A014761F65;
	fma.rn.f64 	%fd481, %fd480, %fd476, 0d3F56C16C1852B7AF;
	fma.rn.f64 	%fd482, %fd481, %fd476, 0d3F81111111122322;
	fma.rn.f64 	%fd483, %fd482, %fd476, 0d3FA55555555502A1;
	fma.rn.f64 	%fd484, %fd483, %fd476, 0d3FC5555555555511;
	fma.rn.f64 	%fd485, %fd484, %fd476, 0d3FE000000000000B;
	fma.rn.f64 	%fd486, %fd485, %fd476, 0d3FF0000000000000;
	fma.rn.f64 	%fd487, %fd486, %fd476, 0d3FF0000000000000;
	{
	.reg .b32 %temp; 
	mov.b64 	{%r50, %temp}, %fd487;
	}
	{
	.reg .b32 %temp; 
	mov.b64 	{%temp, %r51}, %fd487;
	}
	shl.b32 	%r284, %r49, 20;
	add.s32 	%r285, %r284, %r51;
	mov.b64 	%fd582, {%r50, %r285};
	{
	.reg .b32 %temp; 
	mov.b64 	{%temp, %r286}, %fd116;
	}
	mov.b32 	%f30, %r286;
	abs.f32 	%f14, %f30;
	setp.lt.f32 	%p82, %f14, 0f4086232B;
	@%p82 bra 	$L__BB0_69;
	setp.lt.f64 	%p83, %fd116, 0d0000000000000000;
	add.f64 	%fd488, %fd116, 0d7FF0000000000000;
	selp.f64 	%fd582, 0d0000000000000000, %fd488, %p83;
	setp.geu.f32 	%p84, %f14, 0f40874800;
	@%p84 bra 	$L__BB0_69;
	shr.u32 	%r287, %r49, 31;
	add.s32 	%r288, %r49, %r287;
	shr.s32 	%r289, %r288, 1;
	shl.b32 	%r290, %r289, 20;
	add.s32 	%r291, %r51, %r290;
	mov.b64 	%fd489, {%r50, %r291};
	sub.s32 	%r292, %r49, %r289;
	shl.b32 	%r293, %r292, 20;
	add.s32 	%r294, %r293, 1072693248;
	mov.b32 	%r295, 0;
	mov.b64 	%fd490, {%r295, %r294};
	mul.f64 	%fd582, %fd490, %fd489;
$L__BB0_69:
	add.f64 	%fd559, %fd559, %fd582;
$L__BB0_70:
	ld.param.u32 	%r357, [ExpDist_param_2];
	setp.ge.s32 	%p85, %r44, %r357;
	setp.ge.s32 	%p86, %r37, %r60;
	or.pred  	%p87, %p85, %p86;
	@%p87 bra 	$L__BB0_75;
	sub.f64 	%fd491, %fd4, %fd7;
	sub.f64 	%fd492, %fd12, %fd15;
	mul.f64 	%fd493, %fd492, %fd492;
	fma.rn.f64 	%fd494, %fd491, %fd491, %fd493;
	neg.f64 	%fd495, %fd494;
	add.f64 	%fd496, %fd20, %fd23;
	div.rn.f64 	%fd123, %fd495, %fd496;
	fma.rn.f64 	%fd497, %fd123, 0d3FF71547652B82FE, 0d4338000000000000;
	{
	.reg .b32 %temp; 
	mov.b64 	{%r52, %temp}, %fd497;
	}
	mov.f64 	%fd498, 0dC338000000000000;
	add.rn.f64 	%fd499, %fd497, %fd498;
	fma.rn.f64 	%fd500, %fd499, 0dBFE62E42FEFA39EF, %fd123;
	fma.rn.f64 	%fd501, %fd499, 0dBC7ABC9E3B39803F, %fd500;
	fma.rn.f64 	%fd502, %fd501, 0d3E5ADE1569CE2BDF, 0d3E928AF3FCA213EA;
	fma.rn.f64 	%fd503, %fd502, %fd501, 0d3EC71DEE62401315;
	fma.rn.f64 	%fd504, %fd503, %fd501, 0d3EFA01997C89EB71;
	fma.rn.f64 	%fd505, %fd504, %fd501, 0d3F2A01A014761F65;
	fma.rn.f64 	%fd506, %fd505, %fd501, 0d3F56C16C1852B7AF;
	fma.rn.f64 	%fd507, %fd506, %fd501, 0d3F81111111122322;
	fma.rn.f64 	%fd508, %fd507, %fd501, 0d3FA55555555502A1;
	fma.rn.f64 	%fd509, %fd508, %fd501, 0d3FC5555555555511;
	fma.rn.f64 	%fd510, %fd509, %fd501, 0d3FE000000000000B;
	fma.rn.f64 	%fd511, %fd510, %fd501, 0d3FF0000000000000;
	fma.rn.f64 	%fd512, %fd511, %fd501, 0d3FF0000000000000;
	{
	.reg .b32 %temp; 
	mov.b64 	{%r53, %temp}, %fd512;
	}
	{
	.reg .b32 %temp; 
	mov.b64 	{%temp, %r54}, %fd512;
	}
	shl.b32 	%r296, %r52, 20;
	add.s32 	%r297, %r296, %r54;
	mov.b64 	%fd584, {%r53, %r297};
	{
	.reg .b32 %temp; 
	mov.b64 	{%temp, %r298}, %fd123;
	}
	mov.b32 	%f31, %r298;
	abs.f32 	%f15, %f31;
	setp.lt.f32 	%p88, %f15, 0f4086232B;
	@%p88 bra 	$L__BB0_74;
	setp.lt.f64 	%p89, %fd123, 0d0000000000000000;
	add.f64 	%fd513, %fd123, 0d7FF0000000000000;
	selp.f64 	%fd584, 0d0000000000000000, %fd513, %p89;
	setp.geu.f32 	%p90, %f15, 0f40874800;
	@%p90 bra 	$L__BB0_74;
	shr.u32 	%r299, %r52, 31;
	add.s32 	%r300, %r52, %r299;
	shr.s32 	%r301, %r300, 1;
	shl.b32 	%r302, %r301, 20;
	add.s32 	%r303, %r54, %r302;
	mov.b64 	%fd514, {%r53, %r303};
	sub.s32 	%r304, %r52, %r301;
	shl.b32 	%r305, %r304, 20;
	add.s32 	%r306, %r305, 1072693248;
	mov.b32 	%r307, 0;
	mov.b64 	%fd515, {%r307, %r306};
	mul.f64 	%fd584, %fd515, %fd514;
$L__BB0_74:
	add.f64 	%fd559, %fd559, %fd584;
$L__BB0_75:
	ld.param.u32 	%r358, [ExpDist_param_2];
	setp.ge.s32 	%p91, %r44, %r358;
	setp.ge.s32 	%p92, %r26, %r60;
	or.pred  	%p93, %p91, %p92;
	@%p93 bra 	$L__BB0_80;
	sub.f64 	%fd516, %fd4, %fd8;
	sub.f64 	%fd517, %fd12, %fd16;
	mul.f64 	%fd518, %fd517, %fd517;
	fma.rn.f64 	%fd519, %fd516, %fd516, %fd518;
	neg.f64 	%fd520, %fd519;
	add.f64 	%fd521, %fd20, %fd24;
	div.rn.f64 	%fd130, %fd520, %fd521;
	fma.rn.f64 	%fd522, %fd130, 0d3FF71547652B82FE, 0d4338000000000000;
	{
	.reg .b32 %temp; 
	mov.b64 	{%r55, %temp}, %fd522;
	}
	mov.f64 	%fd523, 0dC338000000000000;
	add.rn.f64 	%fd524, %fd522, %fd523;
	fma.rn.f64 	%fd525, %fd524, 0dBFE62E42FEFA39EF, %fd130;
	fma.rn.f64 	%fd526, %fd524, 0dBC7ABC9E3B39803F, %fd525;
	fma.rn.f64 	%fd527, %fd526, 0d3E5ADE1569CE2BDF, 0d3E928AF3FCA213EA;
	fma.rn.f64 	%fd528, %fd527, %fd526, 0d3EC71DEE62401315;
	fma.rn.f64 	%fd529, %fd528, %fd526, 0d3EFA01997C89EB71;
	fma.rn.f64 	%fd530, %fd529, %fd526, 0d3F2A01A014761F65;
	fma.rn.f64 	%fd531, %fd530, %fd526, 0d3F56C16C1852B7AF;
	fma.rn.f64 	%fd532, %fd531, %fd526, 0d3F81111111122322;
	fma.rn.f64 	%fd533, %fd532, %fd526, 0d3FA55555555502A1;
	fma.rn.f64 	%fd534, %fd533, %fd526, 0d3FC5555555555511;
	fma.rn.f64 	%fd535, %fd534, %fd526, 0d3FE000000000000B;
	fma.rn.f64 	%fd536, %fd535, %fd526, 0d3FF0000000000000;
	fma.rn.f64 	%fd537, %fd536, %fd526, 0d3FF0000000000000;
	{
	.reg .b32 %temp; 
	mov.b64 	{%r56, %temp}, %fd537;
	}
	{
	.reg .b32 %temp; 
	mov.b64 	{%temp, %r57}, %fd537;
	}
	shl.b32 	%r308, %r55, 20;
	add.s32 	%r309, %r308, %r57;
	mov.b64 	%fd586, {%r56, %r309};
	{
	.reg .b32 %temp; 
	mov.b64 	{%temp, %r310}, %fd130;
	}
	mov.b32 	%f32, %r310;
	abs.f32 	%f16, %f32;
	setp.lt.f32 	%p94, %f16, 0f4086232B;
	@%p94 bra 	$L__BB0_79;
	setp.lt.f64 	%p95, %fd130, 0d0000000000000000;
	add.f64 	%fd538, %fd130, 0d7FF0000000000000;
	selp.f64 	%fd586, 0d0000000000000000, %fd538, %p95;
	setp.geu.f32 	%p96, %f16, 0f40874800;
	@%p96 bra 	$L__BB0_79;
	shr.u32 	%r311, %r55, 31;
	add.s32 	%r312, %r55, %r311;
	shr.s32 	%r313, %r312, 1;
	shl.b32 	%r314, %r313, 20;
	add.s32 	%r315, %r57, %r314;
	mov.b64 	%fd539, {%r56, %r315};
	sub.s32 	%r316, %r55, %r313;
	shl.b32 	%r317, %r316, 20;
	add.s32 	%r318, %r317, 1072693248;
	mov.b32 	%r319, 0;
	mov.b64 	%fd540, {%r319, %r318};
	mul.f64 	%fd586, %fd540, %fd539;
$L__BB0_79:
	add.f64 	%fd559, %fd559, %fd586;
$L__BB0_80:
	shl.b32 	%r336, %r11, 5;
	add.s32 	%r58, %r336, %r10;
	// begin inline asm
	mov.u32 %r320, %laneid;
	// end inline asm
	mov.b32 	%r321, 1;
	mov.b32 	%r334, 31;
	mov.b32 	%r335, -1;
	// begin inline asm
	{  .reg .u32 lo;  .reg .u32 hi;  .reg .pred p;  .reg .f64 r0;  mov.b64 %fd541, %fd559;  mov.b64 {lo, hi}, %fd559;  shfl.sync.down.b32 lo|p, lo, %r321, %r334, %r335;  shfl.sync.down.b32 hi|p, hi, %r321, %r334, %r335;  mov.b64 r0, {lo, hi};  @p add.f64 %fd541, %fd541, r0;}
	// end inline asm
	mov.b32 	%r324, 2;
	// begin inline asm
	{  .reg .u32 lo;  .reg .u32 hi;  .reg .pred p;  .reg .f64 r0;  mov.b64 %fd543, %fd541;  mov.b64 {lo, hi}, %fd541;  shfl.sync.down.b32 lo|p, lo, %r324, %r334, %r335;  shfl.sync.down.b32 hi|p, hi, %r324, %r334, %r335;  mov.b64 r0, {lo, hi};  @p add.f64 %fd543, %fd543, r0;}
	// end inline asm
	mov.b32 	%r327, 4;
	// begin inline asm
	{  .reg .u32 lo;  .reg .u32 hi;  .reg .pred p;  .reg .f64 r0;  mov.b64 %fd545, %fd543;  mov.b64 {lo, hi}, %fd543;  shfl.sync.down.b32 lo|p, lo, %r327, %r334, %r335;  shfl.sync.down.b32 hi|p, hi, %r327, %r334, %r335;  mov.b64 r0, {lo, hi};  @p add.f64 %fd545, %fd545, r0;}
	// end inline asm
	mov.b32 	%r330, 8;
	// begin inline asm
	{  .reg .u32 lo;  .reg .u32 hi;  .reg .pred p;  .reg .f64 r0;  mov.b64 %fd547, %fd545;  mov.b64 {lo, hi}, %fd545;  shfl.sync.down.b32 lo|p, lo, %r330, %r334, %r335;  shfl.sync.down.b32 hi|p, hi, %r330, %r334, %r335;  mov.b64 r0, {lo, hi};  @p add.f64 %fd547, %fd547, r0;}
	// end inline asm
	mov.b32 	%r333, 16;
	// begin inline asm
	{  .reg .u32 lo;  .reg .u32 hi;  .reg .pred p;  .reg .f64 r0;  mov.b64 %fd588, %fd547;  mov.b64 {lo, hi}, %fd547;  shfl.sync.down.b32 lo|p, lo, %r333, %r334, %r335;  shfl.sync.down.b32 hi|p, hi, %r333, %r334, %r335;  mov.b64 r0, {lo, hi};  @p add.f64 %fd588, %fd588, r0;}
	// end inline asm
	setp.ne.s32 	%p97, %r320, 0;
	@%p97 bra 	$L__BB0_82;
	shr.u32 	%r337, %r58, 2;
	and.b32  	%r338, %r337, 16376;
	mov.u32 	%r339, _ZZ13ExpDist_tiledIdLi2EEvPKT_S2_iiPS0_S3_S3_E12temp_storage;
	add.s32 	%r340, %r339, %r338;
	st.shared.f64 	[%r340+8], %fd588;
$L__BB0_82:
	bar.sync 	0;
	setp.ne.s32 	%p98, %r58, 0;
	@%p98 bra 	$L__BB0_84;
	ld.shared.f64 	%fd551, [_ZZ13ExpDist_tiledIdLi2EEvPKT_S2_iiPS0_S3_S3_E12temp_storage+16];
	add.f64 	%fd552, %fd588, %fd551;
	ld.shared.f64 	%fd553, [_ZZ13ExpDist_tiledIdLi2EEvPKT_S2_iiPS0_S3_S3_E12temp_storage+24];
	add.f64 	%fd554, %fd552, %fd553;
	ld.shared.f64 	%fd555, [_ZZ13ExpDist_tiledIdLi2EEvPKT_S2_iiPS0_S3_S3_E12temp_storage+32];
	add.f64 	%fd588, %fd554, %fd555;
$L__BB0_84:
	or.b32  	%r341, %r10, %r11;
	setp.ne.s32 	%p99, %r341, 0;
	@%p99 bra 	$L__BB0_86;
	ld.param.u64 	%rd23, [ExpDist_param_6];
	mov.u32 	%r342, %nctaid.x;
	mad.lo.s32 	%r343, %r48, %r342, %r25;
	cvta.to.global.u64 	%rd20, %rd23;
	mul.wide.u32 	%rd21, %r343, 8;
	add.s64 	%rd22, %rd20, %rd21;
	st.global.f64 	[%rd22], %fd588;
$L__BB0_86:
	ret;

}
	// .globl	reduce_cross_term
.visible .entry reduce_cross_term(
	.param .u64 .ptr .align 1 reduce_cross_term_param_0,
	.param .u64 .ptr .align 1 reduce_cross_term_param_1,
	.param .u32 reduce_cross_term_param_2,
	.param .u32 reduce_cross_term_param_3,
	.param .u32 reduce_cross_term_param_4
)
{
	.reg .pred 	%p<11>;
	.reg .b32 	%r<45>;
	.reg .b64 	%rd<20>;
	.reg .b64 	%fd<94>;

	ld.param.u64 	%rd8, [reduce_cross_term_param_0];
	ld.param.u64 	%rd9, [reduce_cross_term_param_1];
	ld.param.u32 	%r19, [reduce_cross_term_param_4];
	cvta.to.global.u64 	%rd1, %rd9;
	mov.u32 	%r1, %tid.x;
	setp.ge.s32 	%p1, %r1, %r19;
	mov.f64 	%fd93, 0d0000000000000000;
	@%p1 bra 	$L__BB1_13;
	not.b32 	%r20, %r1;
	add.s32 	%r21, %r19, %r20;
	shr.u32 	%r22, %r21, 5;
	add.s32 	%r2, %r22, 1;
	and.b32  	%r3, %r2, 15;
	setp.lt.u32 	%p2, %r21, 480;
	mov.f64 	%fd93, 0d0000000000000000;
	mov.u32 	%r41, %r1;
	@%p2 bra 	$L__BB1_4;
	and.b32  	%r23, %r2, 268435440;
	neg.s32 	%r39, %r23;
	mul.wide.u32 	%rd10, %r1, 8;
	add.s64 	%rd11, %rd10, %rd1;
	add.s64 	%rd18, %rd11, 2048;
	mov.f64 	%fd93, 0d0000000000000000;
	mov.u32 	%r41, %r1;
$L__BB1_3:
	.pragma "nounroll";
	ld.global.f64 	%fd19, [%rd18+-2048];
	add.f64 	%fd20, %fd93, %fd19;
	ld.global.f64 	%fd21, [%rd18+-1792];
	add.f64 	%fd22, %fd20, %fd21;
	ld.global.f64 	%fd23, [%rd18+-1536];
	add.f64 	%fd24, %fd22, %fd23;
	ld.global.f64 	%fd25, [%rd18+-1280];
	add.f64 	%fd26, %fd24, %fd25;
	ld.global.f64 	%fd27, [%rd18+-1024];
	add.f64 	%fd28, %fd26, %fd27;
	ld.global.f64 	%fd29, [%rd18+-768];
	add.f64 	%fd30, %fd28, %fd29;
	ld.global.f64 	%fd31, [%rd18+-512];
	add.f64 	%fd32, %fd30, %fd31;
	ld.global.f64 	%fd33, [%rd18+-256];
	add.f64 	%fd34, %fd32, %fd33;
	ld.global.f64 	%fd35, [%rd18];
	add.f64 	%fd36, %fd34, %fd35;
	ld.global.f64 	%fd37, [%rd18+256];
	add.f64 	%fd38, %fd36, %fd37;
	ld.global.f64 	%fd39, [%rd18+512];
	add.f64 	%fd40, %fd38, %fd39;
	ld.global.f64 	%fd41, [%rd18+768];
	add.f64 	%fd42, %fd40, %fd41;
	ld.global.f64 	%fd43, [%rd18+1024];
	add.f64 	%fd44, %fd42, %fd43;
	ld.global.f64 	%fd45, [%rd18+1280];
	add.f64 	%fd46, %fd44, %fd45;
	ld.global.f64 	%fd47, [%rd18+1536];
	add.f64 	%fd48, %fd46, %fd47;
	ld.global.f64 	%fd49, [%rd18+1792];
	add.f64 	%fd93, %fd48, %fd49;
	add.s32 	%r41, %r41, 512;
	add.s32 	%r39, %r39, 16;
	add.s64 	%rd18, %rd18, 4096;
	setp.ne.s32 	%p3, %r39, 0;
	@%p3 bra 	$L__BB1_3;
$L__BB1_4:
	setp.eq.s32 	%p4, %r3, 0;
	@%p4 bra 	$L__BB1_13;
	and.b32  	%r10, %r2, 7;
	setp.lt.u32 	%p5, %r3, 8;
	@%p5 bra 	$L__BB1_7;
	mul.wide.u32 	%rd12, %r41, 8;
	add.s64 	%rd13, %rd1, %rd12;
	ld.global.f64 	%fd51, [%rd13];
	add.f64 	%fd52, %fd93, %fd51;
	ld.global.f64 	%fd53, [%rd13+256];
	add.f64 	%fd54, %fd52, %fd53;
	ld.global.f64 	%fd55, [%rd13+512];
	add.f64 	%fd56, %fd54, %fd55;
	ld.global.f64 	%fd57, [%rd13+768];
	add.f64 	%fd58, %fd56, %fd57;
	ld.global.f64 	%fd59, [%rd13+1024];
	add.f64 	%fd60, %fd58, %fd59;
	ld.global.f64 	%fd61, [%rd13+1280];
	add.f64 	%fd62, %fd60, %fd61;
	ld.global.f64 	%fd63, [%rd13+1536];
	add.f64 	%fd64, %fd62, %fd63;
	ld.global.f64 	%fd65, [%rd13+1792];
	add.f64 	%fd93, %fd64, %fd65;
	add.s32 	%r41, %r41, 256;
$L__BB1_7:
	setp.eq.s32 	%p6, %r10, 0;
	@%p6 bra 	$L__BB1_13;
	and.b32  	%r13, %r2, 3;
	setp.lt.u32 	%p7, %r10, 4;
	@%p7 bra 	$L__BB1_10;
	mul.wide.u32 	%rd14, %r41, 8;
	add.s64 	%rd15, %rd1, %rd14;
	ld.global.f64 	%fd67, [%rd15];
	add.f64 	%fd68, %fd93, %fd67;
	ld.global.f64 	%fd69, [%rd15+256];
	add.f64 	%fd70, %fd68, %fd69;
	ld.global.f64 	%fd71, [%rd15+512];
	add.f64 	%fd72, %fd70, %fd71;
	ld.global.f64 	%fd73, [%rd15+768];
	add.f64 	%fd93, %fd72, %fd73;
	add.s32 	%r41, %r41, 128;
$L__BB1_10:
	setp.eq.s32 	%p8, %r13, 0;
	@%p8 bra 	$L__BB1_13;
	mul.wide.u32 	%rd16, %r41, 8;
	add.s64 	%rd19, %rd1, %rd16;
	neg.s32 	%r44, %r13;
$L__BB1_12:
	.pragma "nounroll";
	ld.global.f64 	%fd74, [%rd19];
	add.f64 	%fd93, %fd93, %fd74;
	add.s64 	%rd19, %rd19, 256;
	add.s32 	%r44, %r44, 1;
	setp.ne.s32 	%p9, %r44, 0;
	@%p9 bra 	$L__BB1_12;
$L__BB1_13:
	mov.b32 	%r24, 1;
	mov.b32 	%r37, 31;
	mov.b32 	%r38, -1;
	// begin inline asm
	{  .reg .u32 lo;  .reg .u32 hi;  .reg .pred p;  .reg .f64 r0;  mov.b64 %fd75, %fd93;  mov.b64 {lo, hi}, %fd93;  shfl.sync.down.b32 lo|p, lo, %r24, %r37, %r38;  shfl.sync.down.b32 hi|p, hi, %r24, %r37, %r38;  mov.b64 r0, {lo, hi};  @p add.f64 %fd75, %fd75, r0;}
	// end inline asm
	mov.b32 	%r27, 2;
	// begin inline asm
	{  .reg .u32 lo;  .reg .u32 hi;  .reg .pred p;  .reg .f64 r0;  mov.b64 %fd77, %fd75;  mov.b64 {lo, hi}, %fd75;  shfl.sync.down.b32 lo|p, lo, %r27, %r37, %r38;  shfl.sync.down.b32 hi|p, hi, %r27, %r37, %r38;  mov.b64 r0, {lo, hi};  @p add.f64 %fd77, %fd77, r0;}
	// end inline asm
	mov.b32 	%r30, 4;
	// begin inline asm
	{  .reg .u32 lo;  .reg .u32 hi;  .reg .pred p;  .reg .f64 r0;  mov.b64 %fd79, %fd77;  mov.b64 {lo, hi}, %fd77;  shfl.sync.down.b32 lo|p, lo, %r30, %r37, %r38;  shfl.sync.down.b32 hi|p, hi, %r30, %r37, %r38;  mov.b64 r0, {lo, hi};  @p add.f64 %fd79, %fd79, r0;}
	// end inline asm
	mov.b32 	%r33, 8;
	// begin inline asm
	{  .reg .u32 lo;  .reg .u32 hi;  .reg .pred p;  .reg .f64 r0;  mov.b64 %fd81, %fd79;  mov.b64 {lo, hi}, %fd79;  shfl.sync.down.b32 lo|p, lo, %r33, %r37, %r38;  shfl.sync.down.b32 hi|p, hi, %r33, %r37, %r38;  mov.b64 r0, {lo, hi};  @p add.f64 %fd81, %fd81, r0;}
	// end inline asm
	mov.b32 	%r36, 16;
	// begin inline asm
	{  .reg .u32 lo;  .reg .u32 hi;  .reg .pred p;  .reg .f64 r0;  mov.b64 %fd83, %fd81;  mov.b64 {lo, hi}, %fd81;  shfl.sync.down.b32 lo|p, lo, %r36, %r37, %r38;  shfl.sync.down.b32 hi|p, hi, %r36, %r37, %r38;  mov.b64 r0, {lo, hi};  @p add.f64 %fd83, %fd83, r0;}
	// end inline asm
	bar.sync 	0;
	setp.ne.s32 	%p10, %r1, 0;
	@%p10 bra 	$L__BB1_15;
	cvta.to.global.u64 	%rd17, %rd8;
	st.global.f64 	[%rd17], %fd83;
$L__BB1_15:
	ret;

}
	// .globl	_ZN3cub18CUB_300001_SM_10006detail11EmptyKernelIvEEvv
.visible .entry _ZN3cub18CUB_300001_SM_10006detail11EmptyKernelIvEEvv()
{


	ret;

}


// ===== COMPILED SASS (sm_100) =====

	.target	sm_100

	.elftype	@"ET_EXEC"


//--------------------- .note.nv.tkinfo           --------------------------
	.section	.note.nv.tkinfo,"",@"SHT_NOTE"
	.sectionflags	@"SHF_NOTE_NV_TKINFO"
	.tkinfo
        /*0018*/ 	.word	0x00000002
        /*0030*/ 	.string	""
        /*0030*/ 	.string	"ptxas"
        /*0030*/ 	.string	"Cuda compilation tools, release 13.0, V13.0.88"
        /*0030*/ 	.string	"Build cuda_13.0.r13.0/compiler.36424714_0"
        /*0030*/ 	.string	"-arch sm_100 -m 64 "



//--------------------- .note.nv.cuinfo           --------------------------
	.section	.note.nv.cuinfo,"",@"SHT_NOTE"
	.sectionflags	@"SHF_NOTE_NV_CUINFO"
        /*0018*/ 	.short	0x0002
        /*001a*/ 	.short	0x0064
        /*001c*/ 	.short	0x0082
	.zero		2


//--------------------- .nv.info                  --------------------------
	.section	.nv.info,"",@"SHT_CUDA_INFO"
	.align	4


	//----- nvinfo : EIATTR_REGCOUNT
	.align		4
        /*0000*/ 	.byte	0x04, 0x2f
        /*0002*/ 	.short	(.L_41 - .L_40)
	.align		4
.L_40:
        /*0004*/ 	.word	index@(ExpDist)
        /*0008*/ 	.word	0x0000004c


	//----- nvinfo : EIATTR_FRAME_SIZE
	.align		4
.L_41:
        /*000c*/ 	.byte	0x04, 0x11
        /*000e*/ 	.short	(.L_43 - .L_42)
	.align		4
.L_42:
        /*0010*/ 	.word	index@($__internal_0_$__cuda_sm20_div_rn_f64_full)
        /*0014*/ 	.word	0x00000000


	//----- nvinfo : EIATTR_FRAME_SIZE
	.align		4
.L_43:
        /*0018*/ 	.byte	0x04, 0x11
        /*001a*/ 	.short	(.L_45 - .L_44)
	.align		4
.L_44:
        /*001c*/ 	.word	index@(ExpDist)
        /*0020*/ 	.word	0x00000000


	//----- nvinfo : EIATTR_REGCOUNT
	.align		4
.L_45:
        /*0024*/ 	.byte	0x04, 0x2f
        /*0026*/ 	.short	(.L_47 - .L_46)
	.align		4
.L_46:
        /*0028*/ 	.word	index@(reduce_cross_term)
        /*002c*/ 	.word	0x0000001c


	//----- nvinfo : EIATTR_FRAME_SIZE
	.align		4
.L_47:
        /*0030*/ 	.byte	0x04, 0x11
        /*0032*/ 	.short	(.L_49 - .L_48)
	.align		4
.L_48:
        /*0034*/ 	.word	index@(reduce_cross_term)
        /*0038*/ 	.word	0x00000000


	//----- nvinfo : EIATTR_REGCOUNT
	.align		4
.L_49:
        /*003c*/ 	.byte	0x04, 0x2f
        /*003e*/ 	.short	(.L_51 - .L_50)
	.align		4
.L_50:
        /*0040*/ 	.word	index@(_ZN3cub18CUB_300001_SM_10006detail11EmptyKernelIvEEvv)
        /*0044*/ 	.word	0x00000004


	//----- nvinfo : EIATTR_FRAME_SIZE
	.align		4
.L_51:
        /*0048*/ 	.byte	0x04, 0x11
        /*004a*/ 	.short	(.L_53 - .L_52)
	.align		4
.L_52:
        /*004c*/ 	.word	index@(_ZN3cub18CUB_300001_SM_10006detail11EmptyKernelIvEEvv)
        /*0050*/ 	.word	0x00000000


	//----- nvinfo : EIATTR_MIN_STACK_SIZE
	.align		4
.L_53:
        /*0054*/ 	.byte	0x04, 0x12
        /*0056*/ 	.short	(.L_55 - .L_54)
	.align		4
.L_54:
        /*0058*/ 	.word	index@(_ZN3cub18CUB_300001_SM_10006detail11EmptyKernelIvEEvv)
        /*005c*/ 	.word	0x00000000


	//----- nvinfo : EIATTR_MIN_STACK_SIZE
	.align		4
.L_55:
        /*0060*/ 	.byte	0x04, 0x12
        /*0062*/ 	.short	(.L_57 - .L_56)
	.align		4
.L_56:
        /*0064*/ 	.word	index@(reduce_cross_term)
        /*0068*/ 	.word	0x00000000


	//----- nvinfo : EIATTR_MIN_STACK_SIZE
	.align		4
.L_57:
        /*006c*/ 	.byte	0x04, 0x12
        /*006e*/ 	.short	(.L_59 - .L_58)
	.align		4
.L_58:
        /*0070*/ 	.word	index@(ExpDist)
        /*0074*/ 	.word	0x00000000
.L_59:


//--------------------- .nv.compat                --------------------------
	.section	.nv.compat,"",@"SHT_CUDA_COMPAT_INFO"
	.align	4
        /*0000*/ 	.byte	0x02, 0x09, 0x00, 0x00, 0x02, 0x02, 0x01, 0x00, 0x02, 0x05, 0x05, 0x00, 0x03, 0x07, 0x01, 0x01
        /*0010*/ 	.byte	0x02, 0x03, 0x00, 0x00, 0x02, 0x06, 0x01, 0x00, 0x04, 0x0b, 0x08, 0x00, 0x01, 0x00, 0x00, 0x00
        /*0020*/ 	.byte	0x00, 0x00, 0x00, 0x00


//--------------------- .nv.info._ZN3cub18CUB_300001_SM_10006detail11EmptyKernelIvEEvv --------------------------
	.section	.nv.info._ZN3cub18CUB_300001_SM_10006detail11EmptyKernelIvEEvv,"",@"SHT_CUDA_INFO"
	.sectionflags	@""
	.align	4


	//----- nvinfo : EIATTR_CUDA_API_VERSION
	.align		4
        /*0000*/ 	.byte	0x04, 0x37
        /*0002*/ 	.short	(.L_61 - .L_60)
.L_60:
        /*0004*/ 	.word	0x00000082


	//----- nvinfo : EIATTR_SPARSE_MMA_MASK
	.align		4
.L_61:
        /*0008*/ 	.byte	0x03, 0x50
        /*000a*/ 	.short	0x0000


	//----- nvinfo : EIATTR_MAXREG_COUNT
	.align		4
        /*000c*/ 	.byte	0x03, 0x1b
        /*000e*/ 	.short	0x00ff


	//----- nvinfo : EIATTR_MERCURY_ISA_VERSION
	.align		4
        /*0010*/ 	.byte	0x03, 0x5f
        /*0012*/ 	.short	0x0101


	//----- nvinfo : EIATTR_VRC_CTA_INIT_COUNT
	.align		4
        /*0014*/ 	.byte	0x02, 0x4a
	.zero		1
	.zero		1


	//----- nvinfo : EIATTR_EXIT_INSTR_OFFSETS
	.align		4
        /*0018*/ 	.byte	0x04, 0x1c
        /*001a*/ 	.short	(.L_63 - .L_62)


	//   ....[0]....
.L_62:
        /*001c*/ 	.word	0x00000010


	//----- nvinfo : EIATTR_SW_WAR
	.align		4
.L_63:
        /*0020*/ 	.byte	0x04, 0x36
        /*0022*/ 	.short	(.L_65 - .L_64)
.L_64:
        /*0024*/ 	.word	0x00000008
.L_65:


//--------------------- .nv.info.reduce_cross_term --------------------------
	.section	.nv.info.reduce_cross_term,"",@"SHT_CUDA_INFO"
	.sectionflags	@""
	.align	4


	//----- nvinfo : EIATTR_CUDA_API_VERSION
	.align		4
        /*0000*/ 	.byte	0x04, 0x37
        /*0002*/ 	.short	(.L_67 - .L_66)
.L_66:
        /*0004*/ 	.word	0x00000082


	//----- nvinfo : EIATTR_KPARAM_INFO
	.align		4
.L_67:
        /*0008*/ 	.byte	0x04, 0x17
        /*000a*/ 	.short	(.L_69 - .L_68)
.L_68:
        /*000c*/ 	.word	0x00000000
        /*0010*/ 	.short	0x0004
        /*0012*/ 	.short	0x0018
        /*0014*/ 	.byte	0x00, 0xf0, 0x11, 0x00


	//----- nvinfo : EIATTR_KPARAM_INFO
	.align		4
.L_69:
        /*0018*/ 	.byte	0x04, 0x17
        /*001a*/ 	.short	(.L_71 - .L_70)
.L_70:
        /*001c*/ 	.word	0x00000000
        /*0020*/ 	.short	0x0003
        /*0022*/ 	.short	0x0014
        /*0024*/ 	.byte	0x00, 0xf0, 0x11, 0x00


	//----- nvinfo : EIATTR_KPARAM_INFO
	.align		4
.L_71:
        /*0028*/ 	.byte	0x04, 0x17
        /*002a*/ 	.short	(.L_73 - .L_72)
.L_72:
        /*002c*/ 	.word	0x00000000
        /*0030*/ 	.short	0x0002
        /*0032*/ 	.short	0x0010
        /*0034*/ 	.byte	0x00, 0xf0, 0x11, 0x00


	//----- nvinfo : EIATTR_KPARAM_INFO
	.align		4
.L_73:
        /*0038*/ 	.byte	0x04, 0x17
        /*003a*/ 	.short	(.L_75 - .L_74)
.L_74:
        /*003c*/ 	.word	0x00000000
        /*0040*/ 	.short	0x0001
        /*0042*/ 	.short	0x0008
        /*0044*/ 	.byte	0x00, 0xf5, 0x21, 0x00


	//----- nvinfo : EIATTR_KPARAM_INFO
	.align		4
.L_75:
        /*0048*/ 	.byte	0x04, 0x17
        /*004a*/ 	.short	(.L_77 - .L_76)
.L_76:
        /*004c*/ 	.word	0x00000000
        /*0050*/ 	.short	0x0000
        /*0052*/ 	.short	0x0000
        /*0054*/ 	.byte	0x00, 0xf5, 0x21, 0x00


	//----- nvinfo : EIATTR_SPARSE_MMA_MASK
	.align		4
.L_77:
        /*0058*/ 	.byte	0x03, 0x50
        /*005a*/ 	.short	0x0000


	//----- nvinfo : EIATTR_MAXREG_COUNT
	.align		4
        /*005c*/ 	.byte	0x03, 0x1b
        /*005e*/ 	.short	0x00ff


	//----- nvinfo : EIATTR_NUM_BARRIERS
	.align		4
        /*0060*/ 	.byte	0x02, 0x4c
        /*0062*/ 	.byte	0x01
	.zero		1


	//----- nvinfo : EIATTR_MERCURY_ISA_VERSION
	.align		4
        /*0064*/ 	.byte	0x03, 0x5f
        /*0066*/ 	.short	0x0101


	//----- nvinfo : EIATTR_COOP_GROUP_MASK_REGIDS
	.align		4
        /*0068*/ 	.byte	0x04, 0x29
        /*006a*/ 	.short	(.L_79 - .L_78)


	//   ....[0]....
.L_78:
        /*006c*/ 	.word	0xffffffff


	//   ....[1]....
        /*0070*/ 	.word	0xffffffff


	//   ....[2]....
        /*0074*/ 	.word	0xffffffff


	//   ....[3]....
        /*0078*/ 	.word	0xffffffff


	//   ....[4]....
        /*007c*/ 	.word	0xffffffff


	//   ....[5]....
        /*0080*/ 	.word	0xffffffff


	//   ....[6]....
        /*0084*/ 	.word	0xffffffff


	//   ....[7]....
        /*0088*/ 	.word	0xffffffff


	//   ....[8]....
        /*008c*/ 	.word	0xffffffff


	//   ....[9]....
        /*0090*/ 	.word	0xffffffff


	//----- nvinfo : EIATTR_COOP_GROUP_INSTR_OFFSETS
	.align		4
.L_79:
        /*0094*/ 	.byte	0x04, 0x28
        /*0096*/ 	.short	(.L_81 - .L_80)


	//   ....[0]....
.L_80:
        /*0098*/ 	.word	0x000007d0


	//   ....[1]....
        /*009c*/ 	.word	0x00000800


	//   ....[2]....
        /*00a0*/ 	.word	0x00000840


	//   ....[3]....
        /*00a4*/ 	.word	0x00000850


	//   ....[4]....
        /*00a8*/ 	.word	0x00000890


	//   ....[5]....
        /*00ac*/ 	.word	0x000008a0


	//   ....[6]....
        /*00b0*/ 	.word	0x000008e0


	//   ....[7]....
        /*00b4*/ 	.word	0x000008f0


	//   ....[8]....
        /*00b8*/ 	.word	0x00000930


	//   ....[9]....
        /*00bc*/ 	.word	0x00000940


	//----- nvinfo : EIATTR_VRC_CTA_INIT_COUNT
	.align		4
.L_81:
        /*00c0*/ 	.byte	0x02, 0x4a
	.zero		1
	.zero		1


	//----- nvinfo : EIATTR_EXIT_INSTR_OFFSETS
	.align		4
        /*00c4*/ 	.byte	0x04, 0x1c
        /*00c6*/ 	.short	(.L_83 - .L_82)


	//   ....[0]....
.L_82:
        /*00c8*/ 	.word	0x00000950


	//   ....[1]....
        /*00cc*/ 	.word	0x000009b0


	//----- nvinfo : EIATTR_CRS_STACK_SIZE
	.align		4
.L_83:
        /*00d0*/ 	.byte	0x04, 0x1e
        /*00d2*/ 	.short	(.L_85 - .L_84)
.L_84:
        /*00d4*/ 	.word	0x00000000


	//----- nvinfo : EIATTR_CBANK_PARAM_SIZE
	.align		4
.L_85:
        /*00d8*/ 	.byte	0x03, 0x19
        /*00da*/ 	.short	0x001c


	//----- nvinfo : EIATTR_PARAM_CBANK
	.align		4
        /*00dc*/ 	.byte	0x04, 0x0a
        /*00de*/ 	.short	(.L_87 - .L_86)
	.align		4
.L_86:
        /*00e0*/ 	.word	index@(.nv.constant0.reduce_cross_term)
        /*00e4*/ 	.short	0x0380
        /*00e6*/ 	.short	0x001c


	//----- nvinfo : EIATTR_SW_WAR
	.align		4
.L_87:
        /*00e8*/ 	.byte	0x04, 0x36
        /*00ea*/ 	.short	(.L_89 - .L_88)
.L_88:
        /*00ec*/ 	.word	0x00000008
.L_89:


//--------------------- .nv.info.ExpDist          --------------------------
	.section	.nv.info.ExpDist,"",@"SHT_CUDA_INFO"
	.sectionflags	@""
	.align	4


	//----- nvinfo : EIATTR_CUDA_API_VERSION
	.align		4
        /*0000*/ 	.byte	0x04, 0x37
        /*0002*/ 	.short	(.L_91 - .L_90)
.L_90:
        /*0004*/ 	.word	0x00000082


	//----- nvinfo : EIATTR_KPARAM_INFO
	.align		4
.L_91:
        /*0008*/ 	.byte	0x04, 0x17
        /*000a*/ 	.short	(.L_93 - .L_92)
.L_92:
        /*000c*/ 	.word	0x00000000
        /*0010*/ 	.short	0x0006
        /*0012*/ 	.short	0x0028
        /*0014*/ 	.byte	0x00, 0xf5, 0x21, 0x00


	//----- nvinfo : EIATTR_KPARAM_INFO
	.align		4
.L_93:
        /*0018*/ 	.byte	0x04, 0x17
        /*001a*/ 	.short	(.L_95 - .L_94)
.L_94:
        /*001c*/ 	.word	0x00000000
        /*0020*/ 	.short	0x0005
        /*0022*/ 	.short	0x0020
        /*0024*/ 	.byte	0x00, 0xf5, 0x21, 0x00


	//----- nvinfo : EIATTR_KPARAM_INFO
	.align		4
.L_95:
        /*0028*/ 	.byte	0x04, 0x17
        /*002a*/ 	.short	(.L_97 - .L_96)
.L_96:
        /*002c*/ 	.word	0x00000000
        /*0030*/ 	.short	0x0004
        /*0032*/ 	.short	0x0018
        /*0034*/ 	.byte	0x00, 0xf5, 0x21, 0x00


	//----- nvinfo : EIATTR_KPARAM_INFO
	.align		4
.L_97:
        /*0038*/ 	.byte	0x04, 0x17
        /*003a*/ 	.short	(.L_99 - .L_98)
.L_98:
        /*003c*/ 	.word	0x00000000
        /*0040*/ 	.short	0x0003
        /*0042*/ 	.short	0x0014
        /*0044*/ 	.byte	0x00, 0xf0, 0x11, 0x00


	//----- nvinfo : EIATTR_KPARAM_INFO
	.align		4
.L_99:
        /*0048*/ 	.byte	0x04, 0x17
        /*004a*/ 	.short	(.L_101 - .L_100)
.L_100:
        /*004c*/ 	.word	0x00000000
        /*0050*/ 	.short	0x0002
        /*0052*/ 	.short	0x0010
        /*0054*/ 	.byte	0x00, 0xf0, 0x11, 0x00


	//----- nvinfo : EIATTR_KPARAM_INFO
	.align		4
.L_101:
        /*0058*/ 	.byte	0x04, 0x17
        /*005a*/ 	.short	(.L_103 - .L_102)
.L_102:
        /*005c*/ 	.word	0x00000000
        /*0060*/ 	.short	0x0001
        /*0062*/ 	.short	0x0008
        /*0064*/ 	.byte	0x00, 0xf5, 0x21, 0x00


	//----- nvinfo : EIATTR_KPARAM_INFO
	.align		4
.L_103:
        /*0068*/ 	.byte	0x04, 0x17
        /*006a*/ 	.short	(.L_105 - .L_104)
.L_104:
        /*006c*/ 	.word	0x00000000
        /*0070*/ 	.short	0x0000
        /*0072*/ 	.short	0x0000
        /*0074*/ 	.byte	0x00, 0xf5, 0x21, 0x00


	//----- nvinfo : EIATTR_SPARSE_MMA_MASK
	.align		4
.L_105:
        /*0078*/ 	.byte	0x03, 0x50
        /*007a*/ 	.short	0x0000


	//----- nvinfo : EIATTR_MAXREG_COUNT
	.align		4
        /*007c*/ 	.byte	0x03, 0x1b
        /*007e*/ 	.short	0x00ff


	//----- nvinfo : EIATTR_NUM_BARRIERS
	.align		4
        /*0080*/ 	.byte	0x02, 0x4c
        /*0082*/ 	.byte	0x01
	.zero		1


	//----- nvinfo : EIATTR_MERCURY_ISA_VERSION
	.align		4
        /*0084*/ 	.byte	0x03, 0x5f
        /*0086*/ 	.short	0x0101


	//----- nvinfo : EIATTR_COOP_GROUP_MASK_REGIDS
	.align		4
        /*0088*/ 	.byte	0x04, 0x29
        /*008a*/ 	.short	(.L_107 - .L_106)


	//   ....[0]....
.L_106:
        /*008c*/ 	.word	0xffffffff


	//   ....[1]....
        /*0090*/ 	.word	0xffffffff


	//   ....[2]....
        /*0094*/ 	.word	0xffffffff


	//   ....[3]....
        /*0098*/ 	.word	0xffffffff


	//   ....[4]....
        /*009c*/ 	.word	0xffffffff


	//   ....[5]....
        /*00a0*/ 	.word	0xffffffff


	//   ....[6]....
        /*00a4*/ 	.word	0xffffffff


	//   ....[7]....
        /*00a8*/ 	.word	0xffffffff


	//   ....[8]....
        /*00ac*/ 	.word	0xffffffff


	//   ....[9]....
        /*00b0*/ 	.word	0xffffffff


	//----- nvinfo : EIATTR_COOP_GROUP_INSTR_OFFSETS
	.align		4
.L_107:
        /*00b4*/ 	.byte	0x04, 0x28
        /*00b6*/ 	.short	(.L_109 - .L_108)


	//   ....[0]....
.L_108:
        /*00b8*/ 	.word	0x000065a0


	//   ....[1]....
        /*00bc*/ 	.word	0x000065b0


	//   ....[2]....
        /*00c0*/ 	.word	0x00006610


	//   ....[3]....
        /*00c4*/ 	.word	0x00006630


	//   ....[4]....
        /*00c8*/ 	.word	0x000066b0


	//   ....[5]....
        /*00cc*/ 	.word	0x000066c0


	//   ....[6]....
        /*00d0*/ 	.word	0x00006720


	//   ....[7]....
        /*00d4*/ 	.word	0x00006730


	//   ....[8]....
        /*00d8*/ 	.word	0x000067b0


	//   ....[9]....
        /*00dc*/ 	.word	0x000067c0


	//----- nvinfo : EIATTR_VRC_CTA_INIT_COUNT
	.align		4
.L_109:
        /*00e0*/ 	.byte	0x02, 0x4a
	.zero		1
	.zero		1


	//----- nvinfo : EIATTR_EXIT_INSTR_OFFSETS
	.align		4
        /*00e4*/ 	.byte	0x04, 0x1c
        /*00e6*/ 	.short	(.L_111 - .L_110)


	//   ....[0]....
.L_110:
        /*00e8*/ 	.word	0x00006850


	//   ....[1]....
        /*00ec*/ 	.word	0x000068e0


	//----- nvinfo : EIATTR_CRS_STACK_SIZE
	.align		4
.L_111:
        /*00f0*/ 	.byte	0x04, 0x1e
        /*00f2*/ 	.short	(.L_113 - .L_112)
.L_112:
        /*00f4*/ 	.word	0x00000000


	//----- nvinfo : EIATTR_CBANK_PARAM_SIZE
	.align		4
.L_113:
        /*00f8*/ 	.byte	0x03, 0x19
        /*00fa*/ 	.short	0x0030


	//----- nvinfo : EIATTR_PARAM_CBANK
	.align		4
        /*00fc*/ 	.byte	0x04, 0x0a
        /*00fe*/ 	.short	(.L_115 - .L_114)
	.align		4
.L_114:
        /*0100*/ 	.word	index@(.nv.constant0.ExpDist)
        /*0104*/ 	.short	0x0380
        /*0106*/ 	.short	0x0030


	//----- nvinfo : EIATTR_SW_WAR
	.align		4
.L_115:
        /*0108*/ 	.byte	0x04, 0x36
        /*010a*/ 	.short	(.L_117 - .L_116)
.L_116:
        /*010c*/ 	.word	0x00000008
.L_117:


//--------------------- .nv.callgraph             --------------------------
	.section	.nv.callgraph,"",@"SHT_CUDA_CALLGRAPH"
	.align	4
	.sectionentsize	8
	.align		4
        /*0000*/ 	.word	0x00000000
	.align		4
        /*0004*/ 	.word	0xffffffff
	.align		4
        /*0008*/ 	.word	0x00000000
	.align		4
        /*000c*/ 	.word	0xfffffffe
	.align		4
        /*0010*/ 	.word	0x00000000
	.align		4
        /*0014*/ 	.word	0xfffffffd
	.align		4
        /*0018*/ 	.word	0x00000000
	.align		4
        /*001c*/ 	.word	0xfffffffc


//--------------------- .nv.constant4             --------------------------
	.section	.nv.constant4,"a",@progbits
	.align	8
	.align		8
.nv.constant4:
        /*0000*/ 	.dword	_ZN33_INTERNAL_0a2b960a_4_k_cu_ExpDist4cuda3std3__45__cpo5beginE
	.align		8
        /*0008*/ 	.dword	_ZN33_INTERNAL_0a2b960a_4_k_cu_ExpDist4cuda3std3__45__cpo3endE
	.align		8
        /*0010*/ 	.dword	_ZN33_INTERNAL_0a2b960a_4_k_cu_ExpDist4cuda3std3__45__cpo6cbeginE
	.align		8
        /*0018*/ 	.dword	_ZN33_INTERNAL_0a2b960a_4_k_cu_ExpDist4cuda3std3__45__cpo4cendE
	.align		8
        /*0020*/ 	.dword	_ZN33_INTERNAL_0a2b960a_4_k_cu_ExpDist4cuda3std3__45__cpo6rbeginE
	.align		8
        /*0028*/ 	.dword	_ZN33_INTERNAL_0a2b960a_4_k_cu_ExpDist4cuda3std3__45__cpo4rendE
	.align		8
        /*0030*/ 	.dword	_ZN33_INTERNAL_0a2b960a_4_k_cu_ExpDist4cuda3std3__45__cpo7crbeginE
	.align		8
        /*0038*/ 	.dword	_ZN33_INTERNAL_0a2b960a_4_k_cu_ExpDist4cuda3std3__45__cpo5crendE
	.align		8
        /*0040*/ 	.dword	_ZN33_INTERNAL_0a2b960a_4_k_cu_ExpDist4cuda3std3__435_GLOBAL__N__0a2b960a_4_k_cu_ExpDist6ignoreE
	.align		8
        /*0048*/ 	.dword	_ZN33_INTERNAL_0a2b960a_4_k_cu_ExpDist4cuda3std3__419piecewise_constructE
	.align		8
        /*0050*/ 	.dword	_ZN33_INTERNAL_0a2b960a_4_k_cu_ExpDist4cuda3std3__48in_placeE
	.align		8
        /*0058*/ 	.dword	_ZN33_INTERNAL_0a2b960a_4_k_cu_ExpDist4cuda3std3__420unreachable_sentinelE
	.align		8
        /*0060*/ 	.dword	_ZN33_INTERNAL_0a2b960a_4_k_cu_ExpDist4cuda3std3__47nulloptE
	.align		8
        /*0068*/ 	.dword	_ZN33_INTERNAL_0a2b960a_4_k_cu_ExpDist4cuda3std3__48unexpectE
	.align		8
        /*0070*/ 	.dword	_ZN33_INTERNAL_0a2b960a_4_k_cu_ExpDist4cuda3std6ranges3__45__cpo4swapE
	.align		8
        /*0078*/ 	.dword	_ZN33_INTERNAL_0a2b960a_4_k_cu_ExpDist4cuda3std6ranges3__45__cpo9iter_moveE
	.align		8
        /*0080*/ 	.dword	_ZN33_INTERNAL_0a2b960a_4_k_cu_ExpDist4cuda3std6ranges3__45__cpo5beginE
	.align		8
        /*0088*/ 	.dword	_ZN33_INTERNAL_0a2b960a_4_k_cu_ExpDist4cuda3std6ranges3__45__cpo3endE
	.align		8
        /*0090*/ 	.dword	_ZN33_INTERNAL_0a2b960a_4_k_cu_ExpDist4cuda3std6ranges3__45__cpo6cbeginE
	.align		8
        /*0098*/ 	.dword	_ZN33_INTERNAL_0a2b960a_4_k_cu_ExpDist4cuda3std6ranges3__45__cpo4cendE
	.align		8
        /*00a0*/ 	.dword	_ZN33_INTERNAL_0a2b960a_4_k_cu_ExpDist4cuda3std6ranges3__45__cpo7advanceE
	.align		8
        /*00a8*/ 	.dword	_ZN33_INTERNAL_0a2b960a_4_k_cu_ExpDist4cuda3std6ranges3__45__cpo9iter_swapE
	.align		8
        /*00b0*/ 	.dword	_ZN33_INTERNAL_0a2b960a_4_k_cu_ExpDist4cuda3std6ranges3__45__cpo4nextE
	.align		8
        /*00b8*/ 	.dword	_ZN33_INTERNAL_0a2b960a_4_k_cu_ExpDist4cuda3std6ranges3__45__cpo4prevE
	.align		8
        /*00c0*/ 	.dword	_ZN33_INTERNAL_0a2b960a_4_k_cu_ExpDist4cuda3std6ranges3__45__cpo4dataE
	.align		8
        /*00c8*/ 	.dword	_ZN33_INTERNAL_0a2b960a_4_k_cu_ExpDist4cuda3std6ranges3__45__cpo5cdataE
	.align		8
        /*00d0*/ 	.dword	_ZN33_INTERNAL_0a2b960a_4_k_cu_ExpDist4cuda3std6ranges3__45__cpo4sizeE
	.align		8
        /*00d8*/ 	.dword	_ZN33_INTERNAL_0a2b960a_4_k_cu_ExpDist4cuda3std6ranges3__45__cpo5ssizeE
	.align		8
        /*00e0*/ 	.dword	_ZN33_INTERNAL_0a2b960a_4_k_cu_ExpDist4cuda3std6ranges3__45__cpo8distanceE
	.align		8
        /*00e8*/ 	.dword	_ZN33_INTERNAL_0a2b960a_4_k_cu_ExpDist6thrust24THRUST_300001_SM_1000_NS6system6detail10sequential3seqE
	.align		8
        /*00f0*/ 	.dword	_ZN33_INTERNAL_0a2b960a_4_k_cu_ExpDist6thrust24THRUST_300001_SM_1000_NS12placeholders2_1E
	.align		8
        /*00f8*/ 	.dword	_ZN33_INTERNAL_0a2b960a_4_k_cu_ExpDist6thrust24THRUST_300001_SM_1000_NS12placeholders2_2E
	.align		8
        /*0100*/ 	.dword	_ZN33_INTERNAL_0a2b960a_4_k_cu_ExpDist6thrust24THRUST_300001_SM_1000_NS12placeholders2_3E
	.align		8
        /*0108*/ 	.dword	_ZN33_INTERNAL_0a2b960a_4_k_cu_ExpDist6thrust24THRUST_300001_SM_1000_NS12placeholders2_4E
	.align		8
        /*0110*/ 	.dword	_ZN33_INTERNAL_0a2b960a_4_k_cu_ExpDist6thrust24THRUST_300001_SM_1000_NS12placeholders2_5E
	.align		8
        /*0118*/ 	.dword	_ZN33_INTERNAL_0a2b960a_4_k_cu_ExpDist6thrust24THRUST_300001_SM_1000_NS12placeholders2_6E
	.align		8
        /*0120*/ 	.dword	_ZN33_INTERNAL_0a2b960a_4_k_cu_ExpDist6thrust24THRUST_300001_SM_1000_NS12placeholders2_7E
	.align		8
        /*0128*/ 	.dword	_ZN33_INTERNAL_0a2b960a_4_k_cu_ExpDist6thrust24THRUST_300001_SM_1000_NS12placeholders2_8E
	.align		8
        /*0130*/ 	.dword	_ZN33_INTERNAL_0a2b960a_4_k_cu_ExpDist6thrust24THRUST_300001_SM_1000_NS12placeholders2_9E
	.align		8
        /*0138*/ 	.dword	_ZN33_INTERNAL_0a2b960a_4_k_cu_ExpDist6thrust24THRUST_300001_SM_1000_NS12placeholders3_10E


//--------------------- .text._ZN3cub18CUB_300001_SM_10006detail11EmptyKernelIvEEvv --------------------------
	.section	.text._ZN3cub18CUB_300001_SM_10006detail11EmptyKernelIvEEvv,"ax",@progbits
	.align	128
        .global         _ZN3cub18CUB_300001_SM_10006detail11EmptyKernelIvEEvv
        .type           _ZN3cub18CUB_300001_SM_10006detail11EmptyKernelIvEEvv,@function
        .size           _ZN3cub18CUB_300001_SM_10006detail11EmptyKernelIvEEvv,(.L_x_115 - _ZN3cub18CUB_300001_SM_10006detail11EmptyKernelIvEEvv)
        .other          _ZN3cub18CUB_300001_SM_10006detail11EmptyKernelIvEEvv,@"STO_CUDA_ENTRY STV_DEFAULT"
_ZN3cub18CUB_300001_SM_10006detail11EmptyKernelIvEEvv:
.text._ZN3cub18CUB_300001_SM_10006detail11EmptyKernelIvEEvv:
[----:B------:R-:W-:Y:S01]  /*0000*/  LDC R1, c[0x0][0x37c] ;  /* 0x0000df00ff017b82 */ /* 0x000fe20000000800 */
[----:B------:R-:W-:Y:S05]  /*0010*/  EXIT ;  /* 0x000000000000794d */ /* 0x000fea0003800000 */
.L_x_0:
[----:B------:R-:W-:-:S00]  /*0020*/  BRA `(.L_x_0) ;  /* 0xfffffffc00fc7947 */ /* 0x000fc0000383ffff */
[----:B------:R-:W-:-:S00]  /*0030*/  NOP ;  /* 0x0000000000007918 */ /* 0x000fc00000000000 */
        /* <DEDUP_REMOVED lines=12> */
.L_x_115:


//--------------------- .text.reduce_cross_term   --------------------------
	.section	.text.reduce_cross_term,"ax",@progbits
	.align	128
        .global         reduce_cross_term
        .type           reduce_cross_term,@function
        .size           reduce_cross_term,(.L_x_116 - reduce_cross_term)
        .other          reduce_cross_term,@"STO_CUDA_ENTRY STV_DEFAULT"
reduce_cross_term:
.text.reduce_cross_term:
[----:B------:R-:W-:Y:S01]  /*0000*/  LDC R1, c[0x0][0x37c] ;  /* 0x0000df00ff017b82 */ /* 0x000fe20000000800 */
[----:B------:R-:W0:Y:S01]  /*0010*/  S2R R0, SR_TID.X ;  /* 0x0000000000007919 */ /* 0x000e220000002100 */
[----:B------:R-:W0:Y:S01]  /*0020*/  LDCU UR6, c[0x0][0x398] ;  /* 0x00007300ff0677ac */ /* 0x000e220008000800 */
[----:B------:R-:W-:Y:S01]  /*0030*/  BSSY.RECONVERGENT B0, `(.L_x_1) ;  /* 0x0000079000007945 */ /* 0x000fe20003800200 */
[----:B------:R-:W-:Y:S01]  /*0040*/  CS2R R8, SRZ ;  /* 0x0000000000087805 */ /* 0x000fe2000001ff00 */
[----:B------:R-:W1:Y:S01]  /*0050*/  LDCU.64 UR4, c[0x0][0x358] ;  /* 0x00006b00ff0477ac */ /* 0x000e620008000a00 */
[----:B0-----:R-:W-:-:S13]  /*0060*/  ISETP.GE.AND P0, PT, R0, UR6, PT ;  /* 0x0000000600007c0c */ /* 0x001fda000bf06270 */
[----:B-1----:R-:W-:Y:S05]  /*0070*/  @P0 BRA `(.L_x_2) ;  /* 0x0000000400d00947 */ /* 0x002fea0003800000 */
[----:B------:R-:W-:Y:S01]  /*0080*/  LOP3.LUT R2, RZ, R0, RZ, 0x33, !PT ;  /* 0x00000000ff027212 */ /* 0x000fe200078e33ff */
[----:B------:R-:W-:Y:S01]  /*0090*/  BSSY.RECONVERGENT B1, `(.L_x_3) ;  /* 0x0000037000017945 */ /* 0x000fe20003800200 */
[----:B------:R-:W-:Y:S01]  /*00a0*/  IMAD.MOV.U32 R5, RZ, RZ, R0 ;  /* 0x000000ffff057224 */ /* 0x000fe200078e0000 */
[----:B------:R-:W-:Y:S02]  /*00b0*/  CS2R R8, SRZ ;  /* 0x0000000000087805 */ /* 0x000fe4000001ff00 */
[----:B------:R-:W-:-:S05]  /*00c0*/  VIADD R4, R2, UR6 ;  /* 0x0000000602047c36 */ /* 0x000fca0008000000 */
[C---:B------:R-:W-:Y:S02]  /*00d0*/  ISETP.GE.U32.AND P1, PT, R4.reuse, 0x1e0, PT ;  /* 0x000001e00400780c */ /* 0x040fe40003f26070 */
[----:B------:R-:W-:-:S04]  /*00e0*/  LEA.HI R2, R4, 0x1, RZ, 0x1b ;  /* 0x0000000104027811 */ /* 0x000fc800078fd8ff */
[----:B------:R-:W-:-:S04]  /*00f0*/  LOP3.LUT R3, R2, 0xf, RZ, 0xc0, !PT ;  /* 0x0000000f02037812 */ /* 0x000fc800078ec0ff */
[----:B------:R-:W-:-:S03]  /*0100*/  ISETP.NE.AND P0, PT, R3, RZ, PT ;  /* 0x000000ff0300720c */ /* 0x000fc60003f05270 */
[----:B------:R-:W-:Y:S10]  /*0110*/  @!P1 BRA `(.L_x_4) ;  /* 0x0000000000b89947 */ /* 0x000ff40003800000 */
[----:B------:R-:W0:Y:S01]  /*0120*/  LDC.64 R6, c[0x0][0x388] ;  /* 0x0000e200ff067b82 */ /* 0x000e220000000a00 */
[----:B------:R-:W-:Y:S01]  /*0130*/  LOP3.LUT R4, R2, 0xffffff0, RZ, 0xc0, !PT ;  /* 0x0ffffff002047812 */ /* 0x000fe200078ec0ff */
[----:B------:R-:W-:Y:S01]  /*0140*/  IMAD.MOV.U32 R5, RZ, RZ, R0 ;  /* 0x000000ffff057224 */ /* 0x000fe200078e0000 */
[----:B------:R-:W-:-:S03]  /*0150*/  CS2R R8, SRZ ;  /* 0x0000000000087805 */ /* 0x000fc6000001ff00 */
[----:B------:R-:W-:Y:S02]  /*0160*/  IMAD.MOV R4, RZ, RZ, -R4 ;  /* 0x000000ffff047224 */ /* 0x000fe400078e0a04 */
[----:B0-----:R-:W-:-:S03]  /*0170*/  IMAD.WIDE.U32 R6, R0, 0x8, R6 ;  /* 0x0000000800067825 */ /* 0x001fc600078e0006 */
[----:B------:R-:W-:-:S05]  /*0180*/  IADD3 R6, P1, PT, R6, 0x800, RZ ;  /* 0x0000080006067810 */ /* 0x000fca0007f3e0ff */
[----:B------:R-:W-:-:S08]  /*0190*/  IMAD.X R7, RZ, RZ, R7, P1 ;  /* 0x000000ffff077224 */ /* 0x000fd000008e0607 */
.L_x_5:
[----:B------:R-:W2:Y:S04]  /*01a0*/  LDG.E.64 R20, desc[UR4][R6.64+-0x800] ;  /* 0xfff8000406147981 */ /* 0x000ea8000c1e1b00 */
[----:B------:R-:W3:Y:S04]  /*01b0*/  LDG.E.64 R18, desc[UR4][R6.64+-0x700] ;  /* 0xfff9000406127981 */ /* 0x000ee8000c1e1b00 */
[----:B------:R-:W4:Y:S04]  /*01c0*/  LDG.E.64 R16, desc[UR4][R6.64+-0x600] ;  /* 0xfffa000406107981 */ /* 0x000f28000c1e1b00 */
[----:B------:R-:W5:Y:S04]  /*01d0*/  LDG.E.64 R14, desc[UR4][R6.64+-0x500] ;  /* 0xfffb0004060e7981 */ /* 0x000f68000c1e1b00 */
[----:B------:R-:W5:Y:S04]  /*01e0*/  LDG.E.64 R12, desc[UR4][R6.64+-0x400] ;  /* 0xfffc0004060c7981 */ /* 0x000f68000c1e1b00 */
[----:B------:R-:W5:Y:S04]  /*01f0*/  LDG.E.64 R10, desc[UR4][R6.64+-0x300] ;  /* 0xfffd0004060a7981 */ /* 0x000f68000c1e1b00 */
[----:B------:R-:W5:Y:S04]  /*0200*/  LDG.E.64 R24, desc[UR4][R6.64+-0x200] ;  /* 0xfffe000406187981 */ /* 0x000f68000c1e1b00 */
[----:B------:R-:W5:Y:S01]  /*0210*/  LDG.E.64 R22, desc[UR4][R6.64+-0x100] ;  /* 0xffff000406167981 */ /* 0x000f62000c1e1b00 */
[----:B--2---:R-:W-:-:S03]  /*0220*/  DADD R20, R20, R8 ;  /* 0x0000000014147229 */ /* 0x004fc60000000008 */
[----:B------:R-:W2:Y:S05]  /*0230*/  LDG.E.64 R8, desc[UR4][R6.64] ;  /* 0x0000000406087981 */ /* 0x000eaa000c1e1b00 */
[----:B---3--:R-:W-:Y:S02]  /*0240*/  DADD R18, R20, R18 ;  /* 0x0000000014127229 */ /* 0x008fe40000000012 */
[----:B------:R-:W3:Y:S06]  /*0250*/  LDG.E.64 R20, desc[UR4][R6.64+0x100] ;  /* 0x0001000406147981 */ /* 0x000eec000c1e1b00 */
[----:B----4-:R-:W-:-:S02]  /*0260*/  DADD R16, R18, R16 ;  /* 0x0000000012107229 */ /* 0x010fc40000000010 */
[----:B------:R-:W4:Y:S06]  /*0270*/  LDG.E.64 R18, desc[UR4][R6.64+0x200] ;  /* 0x0002000406127981 */ /* 0x000f2c000c1e1b00 */
[----:B-----5:R-:W-:Y:S02]  /*0280*/  DADD R14, R16, R14 ;  /* 0x00000000100e7229 */ /* 0x020fe4000000000e */
[----:B------:R-:W5:Y:S06]  /*0290*/  LDG.E.64 R16, desc[UR4][R6.64+0x300] ;  /* 0x0003000406107981 */ /* 0x000f6c000c1e1b00 */
[----:B------:R-:W-:-:S02]  /*02a0*/  DADD R12, R14, R12 ;  /* 0x000000000e0c7229 */ /* 0x000fc4000000000c */
[----:B------:R-:W5:Y:S06]  /*02b0*/  LDG.E.64 R14, desc[UR4][R6.64+0x400] ;  /* 0x00040004060e7981 */ /* 0x000f6c000c1e1b00 */
[----:B------:R-:W-:Y:S02]  /*02c0*/  DADD R10, R12, R10 ;  /* 0x000000000c0a7229 */ /* 0x000fe4000000000a */
[----:B------:R-:W5:Y:S06]  /*02d0*/  LDG.E.64 R12, desc[UR4][R6.64+0x500] ;  /* 0x00050004060c7981 */ /* 0x000f6c000c1e1b00 */
[----:B------:R-:W-:-:S02]  /*02e0*/  DADD R24, R10, R24 ;  /* 0x000000000a187229 */ /* 0x000fc40000000018 */
[----:B------:R-:W5:Y:S06]  /*02f0*/  LDG.E.64 R10, desc[UR4][R6.64+0x600] ;  /* 0x00060004060a7981 */ /* 0x000f6c000c1e1b00 */
[----:B------:R-:W-:Y:S02]  /*0300*/  DADD R22, R24, R22 ;  /* 0x0000000018167229 */ /* 0x000fe40000000016 */
[----:B------:R0:W5:Y:S01]  /*0310*/  LDG.E.64 R24, desc[UR4][R6.64+0x700] ;  /* 0x0007000406187981 */ /* 0x000162000c1e1b00 */
[----:B------:R-:W-:Y:S02]  /*0320*/  VIADD R4, R4, 0x10 ;  /* 0x0000001004047836 */ /* 0x000fe40000000000 */
[----:B------:R-:W-:-:S03]  /*0330*/  VIADD R5, R5, 0x200 ;  /* 0x0000020005057836 */ /* 0x000fc60000000000 */
[----:B------:R-:W-:Y:S02]  /*0340*/  ISETP.NE.AND P1, PT, R4, RZ, PT ;  /* 0x000000ff0400720c */ /* 0x000fe40003f25270 */
[----:B0-----:R-:W-:-:S05]  /*0350*/  IADD3 R6, P2, PT, R6, 0x1000, RZ ;  /* 0x0000100006067810 */ /* 0x001fca0007f5e0ff */
[----:B------:R-:W-:Y:S01]  /*0360*/  IMAD.X R7, RZ, RZ, R7, P2 ;  /* 0x000000ffff077224 */ /* 0x000fe200010e0607 */
[----:B--2---:R-:W-:-:S08]  /*0370*/  DADD R8, R22, R8 ;  /* 0x0000000016087229 */ /* 0x004fd00000000008 */
[----:B---3--:R-:W-:-:S08]  /*0380*/  DADD R8, R8, R20 ;  /* 0x0000000008087229 */ /* 0x008fd00000000014 */
[----:B----4-:R-:W-:-:S08]  /*0390*/  DADD R8, R8, R18 ;  /* 0x0000000008087229 */ /* 0x010fd00000000012 */
[----:B-----5:R-:W-:-:S08]  /*03a0*/  DADD R8, R8, R16 ;  /* 0x0000000008087229 */ /* 0x020fd00000000010 */
[----:B------:R-:W-:-:S08]  /*03b0*/  DADD R8, R8, R14 ;  /* 0x0000000008087229 */ /* 0x000fd0000000000e */
[----:B------:R-:W-:-:S08]  /*03c0*/  DADD R8, R8, R12 ;  /* 0x0000000008087229 */ /* 0x000fd0000000000c */
[----:B------:R-:W-:-:S08]  /*03d0*/  DADD R8, R8, R10 ;  /* 0x0000000008087229 */ /* 0x000fd0000000000a */
[----:B------:R-:W-:Y:S01]  /*03e0*/  DADD R8, R8, R24 ;  /* 0x0000000008087229 */ /* 0x000fe20000000018 */
[----:B------:R-:W-:Y:S10]  /*03f0*/  @P1 BRA `(.L_x_5) ;  /* 0xfffffffc00681947 */ /* 0x000ff4000383ffff */
.L_x_4:
[----:B------:R-:W-:Y:S05]  /*0400*/  BSYNC.RECONVERGENT B1 ;  /* 0x0000000000017941 */ /* 0x000fea0003800200 */
.L_x_3:
[----:B------:R-:W-:Y:S05]  /*0410*/  @!P0 BRA `(.L_x_2) ;  /* 0x0000000000e88947 */ /* 0x000fea0003800000 */
[----:B------:R-:W-:Y:S01]  /*0420*/  ISETP.GE.U32.AND P0, PT, R3, 0x8, PT ;  /* 0x000000080300780c */ /* 0x000fe20003f06070 */
[----:B------:R-:W-:Y:S01]  /*0430*/  BSSY.RECONVERGENT B1, `(.L_x_6) ;  /* 0x0000017000017945 */ /* 0x000fe20003800200 */
[----:B------:R-:W-:-:S04]  /*0440*/  LOP3.LUT R4, R2, 0x7, RZ, 0xc0, !PT ;  /* 0x0000000702047812 */ /* 0x000fc800078ec0ff */
[----:B------:R-:W-:-:S07]  /*0450*/  ISETP.NE.AND P1, PT, R4, RZ, PT ;  /* 0x000000ff0400720c */ /* 0x000fce0003f25270 */
[----:B------:R-:W-:Y:S06]  /*0460*/  @!P0 BRA `(.L_x_7) ;  /* 0x00000000004c8947 */ /* 0x000fec0003800000 */
[----:B------:R-:W0:Y:S02]  /*0470*/  LDC.64 R22, c[0x0][0x388] ;  /* 0x0000e200ff167b82 */ /* 0x000e240000000a00 */
[----:B0-----:R-:W-:-:S05]  /*0480*/  IMAD.WIDE.U32 R22, R5, 0x8, R22 ;  /* 0x0000000805167825 */ /* 0x001fca00078e0016 */
        /* <DEDUP_REMOVED lines=8> */
[----:B------:R-:W-:Y:S01]  /*0510*/  VIADD R5, R5, 0x100 ;  /* 0x0000010005057836 */ /* 0x000fe20000000000 */
[----:B--2---:R-:W-:-:S08]  /*0520*/  DADD R24, R8, R24 ;  /* 0x0000000008187229 */ /* 0x004fd00000000018 */
[----:B---3--:R-:W-:-:S08]  /*0530*/  DADD R18, R24, R18 ;  /* 0x0000000018127229 */ /* 0x008fd00000000012 */
[----:B----4-:R-:W-:-:S08]  /*0540*/  DADD R16, R18, R16 ;  /* 0x0000000012107229 */ /* 0x010fd00000000010 */
[----:B-----5:R-:W-:-:S08]  /*0550*/  DADD R14, R16, R14 ;  /* 0x00000000100e7229 */ /* 0x020fd0000000000e */
[----:B------:R-:W-:-:S08]  /*0560*/  DADD R12, R14, R12 ;  /* 0x000000000e0c7229 */ /* 0x000fd0000000000c */
[----:B------:R-:W-:-:S08]  /*0570*/  DADD R10, R12, R10 ;  /* 0x000000000c0a7229 */ /* 0x000fd0000000000a */
[----:B------:R-:W-:-:S08]  /*0580*/  DADD R6, R10, R6 ;  /* 0x000000000a067229 */ /* 0x000fd00000000006 */
[----:B------:R-:W-:-:S11]  /*0590*/  DADD R8, R6, R20 ;  /* 0x0000000006087229 */ /* 0x000fd60000000014 */
.L_x_7:
[----:B------:R-:W-:Y:S05]  /*05a0*/  BSYNC.RECONVERGENT B1 ;  /* 0x0000000000017941 */ /* 0x000fea0003800200 */
.L_x_6:
        /* <DEDUP_REMOVED lines=11> */
[----:B------:R-:W5:Y:S01]  /*0660*/  LDG.E.64 R14, desc[UR4][R2.64+0x300] ;  /* 0x00030004020e7981 */ /* 0x000f62000c1e1b00 */
[----:B------:R-:W-:Y:S01]  /*0670*/  VIADD R5, R5, 0x80 ;  /* 0x0000008005057836 */ /* 0x000fe20000000000 */
[----:B--2---:R-:W-:-:S08]  /*0680*/  DADD R6, R8, R6 ;  /* 0x0000000008067229 */ /* 0x004fd00000000006 */
[----:B---3--:R-:W-:-:S08]  /*0690*/  DADD R6, R6, R10 ;  /* 0x0000000006067229 */ /* 0x008fd0000000000a */
[----:B----4-:R-:W-:-:S08]  /*06a0*/  DADD R6, R6, R12 ;  /* 0x0000000006067229 */ /* 0x010fd0000000000c */
[----:B-----5:R-:W-:-:S11]  /*06b0*/  DADD R8, R6, R14 ;  /* 0x0000000006087229 */ /* 0x020fd6000000000e */
.L_x_9:
[----:B------:R-:W-:Y:S05]  /*06c0*/  BSYNC.RECONVERGENT B1 ;  /* 0x0000000000017941 */ /* 0x000fea0003800200 */
.L_x_8:
[----:B------:R-:W-:Y:S05]  /*06d0*/  @!P1 BRA `(.L_x_2) ;  /* 0x0000000000389947 */ /* 0x000fea0003800000 */
[----:B------:R-:W0:Y:S01]  /*06e0*/  LDC.64 R2, c[0x0][0x388] ;  /* 0x0000e200ff027b82 */ /* 0x000e220000000a00 */
[----:B------:R-:W-:Y:S02]  /*06f0*/  IMAD.MOV R16, RZ, RZ, -R16 ;  /* 0x000000ffff107224 */ /* 0x000fe400078e0a10 */
[----:B0-----:R-:W-:-:S04]  /*0700*/  IMAD.WIDE.U32 R2, R5, 0x8, R2 ;  /* 0x0000000805027825 */ /* 0x001fc800078e0002 */
[----:B------:R-:W-:Y:S02]  /*0710*/  IMAD.MOV.U32 R4, RZ, RZ, R2 ;  /* 0x000000ffff047224 */ /* 0x000fe400078e0002 */
[----:B------:R-:W-:-:S07]  /*0720*/  IMAD.MOV.U32 R5, RZ, RZ, R3 ;  /* 0x000000ffff057224 */ /* 0x000fce00078e0003 */
.L_x_10:
[----:B------:R-:W-:Y:S02]  /*0730*/  IMAD.MOV.U32 R2, RZ, RZ, R4 ;  /* 0x000000ffff027224 */ /* 0x000fe400078e0004 */
[----:B------:R-:W-:-:S06]  /*0740*/  IMAD.MOV.U32 R3, RZ, RZ, R5 ;  /* 0x000000ffff037224 */ /* 0x000fcc00078e0005 */
[----:B------:R-:W2:Y:S01]  /*0750*/  LDG.E.64 R2, desc[UR4][R2.64] ;  /* 0x0000000402027981 */ /* 0x000ea2000c1e1b00 */
[----:B------:R-:W-:Y:S01]  /*0760*/  VIADD R16, R16, 0x1 ;  /* 0x0000000110107836 */ /* 0x000fe20000000000 */
[----:B------:R-:W-:-:S04]  /*0770*/  IADD3 R4, P1, PT, R4, 0x100, RZ ;  /* 0x0000010004047810 */ /* 0x000fc80007f3e0ff */
[----:B------:R-:W-:Y:S01]  /*0780*/  ISETP.NE.AND P0, PT, R16, RZ, PT ;  /* 0x000000ff1000720c */ /* 0x000fe20003f05270 */
[----:B------:R-:W-:Y:S01]  /*0790*/  IMAD.X R5, RZ, RZ, R5, P1 ;  /* 0x000000ffff057224 */ /* 0x000fe200008e0605 */
[----:B--2---:R-:W-:-:S11]  /*07a0*/  DADD R8, R2, R8 ;  /* 0x0000000002087229 */ /* 0x004fd60000000008 */
[----:B------:R-:W-:Y:S05]  /*07b0*/  @P0 BRA `(.L_x_10) ;  /* 0xfffffffc00dc0947 */ /* 0x000fea000383ffff */
.L_x_2:
[----:B------:R-:W-:Y:S05]  /*07c0*/  BSYNC.RECONVERGENT B0 ;  /* 0x0000000000007941 */ /* 0x000fea0003800200 */
.L_x_1:
[----:B------:R-:W-:Y:S01]  /*07d0*/  SHFL.DOWN PT, R2, R8, 0x1, 0x1f ;  /* 0x08201f0008027f89 */ /* 0x000fe200000e0000 */
[----:B------:R-:W-:Y:S01]  /*07e0*/  BAR.SYNC.DEFER_BLOCKING 0x0 ;  /* 0x0000000000007b1d */ /* 0x000fe20000010000 */
[----:B------:R-:W-:-:S05]  /*07f0*/  ISETP.NE.AND P1, PT, R0, RZ, PT ;  /* 0x000000ff0000720c */ /* 0x000fca0003f25270 */
[----:B------:R-:W0:Y:S02]  /*0800*/  SHFL.DOWN P0, R3, R9, 0x1, 0x1f ;  /* 0x08201f0009037f89 */ /* 0x000e240000000000 */
[----:B0-----:R-:W-:-:S10]  /*0810*/  DADD R2, R2, R8 ;  /* 0x0000000002027229 */ /* 0x001fd40000000008 */
[----:B------:R-:W-:Y:S02]  /*0820*/  FSEL R4, R2, R8, P0 ;  /* 0x0000000802047208 */ /* 0x000fe40000000000 */
[----:B------:R-:W-:-:S03]  /*0830*/  FSEL R5, R3, R9, P0 ;  /* 0x0000000903057208 */ /* 0x000fc60000000000 */
[----:B------:R-:W-:Y:S04]  /*0840*/  SHFL.DOWN PT, R2, R4, 0x2, 0x1f ;  /* 0x08401f0004027f89 */ /* 0x000fe800000e0000 */
        /* <DEDUP_REMOVED lines=14> */
[----:B------:R0:W1:Y:S04]  /*0930*/  SHFL.DOWN PT, R2, R10, 0x10, 0x1f ;  /* 0x0a001f000a027f89 */ /* 0x00006800000e0000 */
[----:B------:R0:W2:Y:S01]  /*0940*/  SHFL.DOWN P0, R3, R11, 0x10, 0x1f ;  /* 0x0a001f000b037f89 */ /* 0x0000a20000000000 */
[----:B------:R-:W-:Y:S05]  /*0950*/  @P1 EXIT ;  /* 0x000000000000194d */ /* 0x000fea0003800000 */
[----:B------:R-:W3:Y:S01]  /*0960*/  LDC.64 R4, c[0x0][0x380] ;  /* 0x0000e000ff047b82 */ /* 0x000ee20000000a00 */
[----:B-12---:R-:W-:-:S10]  /*0970*/  DADD R2, R2, R10 ;  /* 0x0000000002027229 */ /* 0x006fd4000000000a */
[----:B------:R-:W-:Y:S02]  /*0980*/  FSEL R2, R2, R10, P0 ;  /* 0x0000000a02027208 */ /* 0x000fe40000000000 */
[----:B------:R-:W-:-:S05]  /*0990*/  FSEL R3, R3, R11, P0 ;  /* 0x0000000b03037208 */ /* 0x000fca0000000000 */
[----:B---3--:R-:W-:Y:S01]  /*09a0*/  STG.E.64 desc[UR4][R4.64], R2 ;  /* 0x0000000204007986 */ /* 0x008fe2000c101b04 */
[----:B------:R-:W-:Y:S05]  /*09b0*/  EXIT ;  /* 0x000000000000794d */ /* 0x000fea0003800000 */
.L_x_11:
        /* <DEDUP_REMOVED lines=12> */
.L_x_116:


//--------------------- .text.ExpDist             --------------------------
	.section	.text.ExpDist,"ax",@progbits
	.align	128
        .global         ExpDist
        .type           ExpDist,@function
        .size           ExpDist,(.L_x_114 - ExpDist)
        .other          ExpDist,@"STO_CUDA_ENTRY STV_DEFAULT"
ExpDist:
.text.ExpDist:
[----:B------:R-:W-:Y:S01]  /*0000*/  LDC R1, c[0x0][0x37c] ;  /* 0x0000df00ff017b82 */ /* 0x000fe20000000800 */
[----:B------:R-:W0:Y:S07]  /*0010*/  S2R R0, SR_TID.X ;  /* 0x0000000000007919 */ /* 0x000e2e0000002100 */
[----:B------:R-:W1:Y:S01]  /*0020*/  LDC.64 R8, c[0x0][0x380] ;  /* 0x0000e000ff087b82 */ /* 0x000e620000000a00 */
[----:B------:R-:W2:Y:S01]  /*0030*/  LDCU.64 UR10, c[0x0][0x358] ;  /* 0x00006b00ff0a77ac */ /* 0x000ea20008000a00 */
[----:B------:R-:W0:Y:S01]  /*0040*/  S2R R5, SR_CTAID.X ;  /* 0x0000000000057919 */ /* 0x000e220000002500 */
[----:B------:R-:W3:Y:S05]  /*0050*/  S2R R4, SR_TID.Y ;  /* 0x0000000000047919 */ /* 0x000eea0000002200 */
[----:B------:R-:W4:Y:S01]  /*0060*/  LDC.64 R10, c[0x0][0x388] ;  /* 0x0000e200ff0a7b82 */ /* 0x000f220000000a00 */
[----:B------:R-:W3:Y:S07]  /*0070*/  S2R R7, SR_CTAID.Y ;  /* 0x0000000000077919 */ /* 0x000eee0000002600 */
[----:B------:R-:W5:Y:S08]  /*0080*/  LDC.64 R2, c[0x0][0x390] ;  /* 0x0000e400ff027b82 */ /* 0x000f700000000a00 */
[----:B------:R-:W5:Y:S08]  /*0090*/  LDC.64 R62, c[0x0][0x398] ;  /* 0x0000e600ff3e7b82 */ /* 0x000f700000000a00 */
[----:B------:R-:W5:Y:S01]  /*00a0*/  LDC.64 R14, c[0x0][0x3a0] ;  /* 0x0000e800ff0e7b82 */ /* 0x000f620000000a00 */
[----:B0-----:R-:W-:-:S04]  /*00b0*/  IMAD R5, R5, 0x80, R0 ;  /* 0x0000008005057824 */ /* 0x001fc800078e0200 */
[----:B-1----:R-:W-:-:S04]  /*00c0*/  IMAD.WIDE R8, R5, 0x8, R8 ;  /* 0x0000000805087825 */ /* 0x002fc800078e0208 */
[----:B---3--:R-:W-:Y:S01]  /*00d0*/  IMAD R6, R7, 0x10, R4 ;  /* 0x0000001007067824 */ /* 0x008fe200078e0204 */
[----:B--2---:R-:W2:Y:S03]  /*00e0*/  LDG.E.64 R58, desc[UR10][R8.64] ;  /* 0x0000000a083a7981 */ /* 0x004ea6000c1e1b00 */
[----:B----4-:R-:W-:Y:S01]  /*00f0*/  IMAD.WIDE.U32 R10, R6, 0x8, R10 ;  /* 0x00000008060a7825 */ /* 0x010fe200078e000a */
[----:B------:R-:W3:Y:S03]  /*0100*/  LDG.E.64 R56, desc[UR10][R8.64+0x100] ;  /* 0x0001000a08387981 */ /* 0x000ee6000c1e1b00 */
[----:B-----5:R-:W-:Y:S01]  /*0110*/  IMAD.WIDE R12, R2, 0x8, R8 ;  /* 0x00000008020c7825 */ /* 0x020fe200078e0208 */
[----:B------:R-:W4:Y:S03]  /*0120*/  LDG.E.64 R54, desc[UR10][R8.64+0x200] ;  /* 0x0002000a08367981 */ /* 0x000f26000c1e1b00 */
[----:B------:R-:W-:Y:S01]  /*0130*/  IMAD.WIDE R60, R3, 0x8, R10 ;  /* 0x00000008033c7825 */ /* 0x000fe200078e020a */
[----:B------:R0:W5:Y:S03]  /*0140*/  LDG.E.64 R52, desc[UR10][R8.64+0x300] ;  /* 0x0003000a08347981 */ /* 0x000166000c1e1b00 */
[----:B------:R-:W-:Y:S01]  /*0150*/  IMAD.WIDE R62, R5, 0x8, R62 ;  /* 0x00000008053e7825 */ /* 0x000fe200078e023e */
[----:B------:R-:W5:Y:S04]  /*0160*/  LDG.E.64 R50, desc[UR10][R10.64] ;  /* 0x0000000a0a327981 */ /* 0x000f68000c1e1b00 */
[----:B------:R-:W5:Y:S01]  /*0170*/  LDG.E.64 R48, desc[UR10][R10.64+0x20] ;  /* 0x0000200a0a307981 */ /* 0x000f62000c1e1b00 */
[----:B0-----:R-:W-:-:S03]  /*0180*/  IMAD.WIDE.U32 R8, R6, 0x8, R14 ;  /* 0x0000000806087825 */ /* 0x001fc600078e000e */
[----:B------:R-:W5:Y:S04]  /*0190*/  LDG.E.64 R46, desc[UR10][R10.64+0x40] ;  /* 0x0000400a0a2e7981 */ /* 0x000f68000c1e1b00 */
        /* <DEDUP_REMOVED lines=16> */
[----:B------:R0:W5:Y:S01]  /*02a0*/  LDG.E.64 R12, desc[UR10][R8.64+0x60] ;  /* 0x0000600a080c7981 */ /* 0x000162000c1e1b00 */
[----:B------:R-:W1:Y:S01]  /*02b0*/  S2UR UR8, SR_CgaCtaId ;  /* 0x00000000000879c3 */ /* 0x000e620000008800 */
[----:B------:R-:W-:-:S02]  /*02c0*/  UMOV UR4, 0x400 ;  /* 0x0000040000047882 */ /* 0x000fc40000000000 */
[----:B------:R-:W-:Y:S02]  /*02d0*/  UIADD3 UR5, UPT, UPT, UR4, 0x30, URZ ;  /* 0x0000003004057890 */ /* 0x000fe4000fffe0ff */
[----:B------:R-:W-:Y:S02]  /*02e0*/  UIADD3 UR6, UPT, UPT, UR4, 0x830, URZ ;  /* 0x0000083004067890 */ /* 0x000fe4000fffe0ff */
[----:B------:R-:W-:Y:S02]  /*02f0*/  UIADD3 UR7, UPT, UPT, UR4, 0x930, URZ ;  /* 0x0000093004077890 */ /* 0x000fe4000fffe0ff */
[----:B------:R-:W-:Y:S02]  /*0300*/  UIADD3 UR4, UPT, UPT, UR4, 0xd30, URZ ;  /* 0x00000d3004047890 */ /* 0x000fe4000fffe0ff */
[----:B-1----:R-:W-:Y:S02]  /*0310*/  ULEA UR5, UR8, UR5, 0x18 ;  /* 0x0000000508057291 */ /* 0x002fe4000f8ec0ff */
[----:B------:R-:W-:-:S02]  /*0320*/  ULEA UR6, UR8, UR6, 0x18 ;  /* 0x0000000608067291 */ /* 0x000fc4000f8ec0ff */
[----:B------:R-:W-:Y:S02]  /*0330*/  ULEA UR7, UR8, UR7, 0x18 ;  /* 0x0000000708077291 */ /* 0x000fe4000f8ec0ff */
[----:B------:R-:W-:Y:S01]  /*0340*/  ULEA UR4, UR8, UR4, 0x18 ;  /* 0x0000000408047291 */ /* 0x000fe2000f8ec0ff */
[----:B------:R-:W-:Y:S02]  /*0350*/  LEA R7, R0, UR5, 0x3 ;  /* 0x0000000500077c11 */ /* 0x000fe4000f8e18ff */
[----:B0-----:R-:W-:Y:S02]  /*0360*/  LEA R9, R4, UR6, 0x3 ;  /* 0x0000000604097c11 */ /* 0x001fe4000f8e18ff */
[----:B------:R-:W-:Y:S02]  /*0370*/  LEA R61, R0, UR7, 0x3 ;  /* 0x00000007003d7c11 */ /* 0x000fe4000f8e18ff */
[----:B------:R-:W-:Y:S02]  /*0380*/  LEA R63, R4, UR4, 0x3 ;  /* 0x00000004043f7c11 */ /* 0x000fe4000f8e18ff */
[----:B------:R-:W-:-:S04]  /*0390*/  ISETP.GE.AND P0, PT, R6, R3, PT ;  /* 0x000000030600720c */ /* 0x000fc80003f06270 */
[----:B------:R-:W-:Y:S01]  /*03a0*/  ISETP.GE.OR P0, PT, R5, R2, P0 ;  /* 0x000000020500720c */ /* 0x000fe20000706670 */
[----:B------:R-:W-:Y:S01]  /*03b0*/  BSSY.RECONVERGENT B1, `(.L_x_12) ;  /* 0x0000073000017945 */ /* 0x000fe20003800200 */
[----:B------:R-:W-:Y:S01]  /*03c0*/  CS2R R10, SRZ ;  /* 0x00000000000a7805 */ /* 0x000fe2000001ff00 */
[----:B--2---:R0:W-:Y:S04]  /*03d0*/  STS.64 [R7], R58 ;  /* 0x0000003a07007388 */ /* 0x0041e80000000a00 */
[----:B---3--:R0:W-:Y:S04]  /*03e0*/  STS.64 [R7+0x100], R56 ;  /* 0x0001003807007388 */ /* 0x0081e80000000a00 */
[----:B----4-:R0:W-:Y:S04]  /*03f0*/  STS.64 [R7+0x200], R54 ;  /* 0x0002003607007388 */ /* 0x0101e80000000a00 */
[----:B-----5:R0:W-:Y:S04]  /*0400*/  STS.64 [R7+0x300], R52 ;  /* 0x0003003407007388 */ /* 0x0201e80000000a00 */
[----:B------:R0:W-:Y:S04]  /*0410*/  STS.64 [R9], R50 ;  /* 0x0000003209007388 */ /* 0x0001e80000000a00 */
[----:B------:R0:W-:Y:S04]  /*0420*/  STS.64 [R9+0x20], R48 ;  /* 0x0000203009007388 */ /* 0x0001e80000000a00 */
        /* <DEDUP_REMOVED lines=10> */
[----:B------:R0:W-:Y:S04]  /*04d0*/  STS.64 [R61], R26 ;  /* 0x0000001a3d007388 */ /* 0x0001e80000000a00 */
[----:B------:R0:W-:Y:S04]  /*04e0*/  STS.64 [R61+0x100], R24 ;  /* 0x000100183d007388 */ /* 0x0001e80000000a00 */
[----:B------:R0:W-:Y:S04]  /*04f0*/  STS.64 [R61+0x200], R22 ;  /* 0x000200163d007388 */ /* 0x0001e80000000a00 */
[----:B------:R0:W-:Y:S04]  /*0500*/  STS.64 [R61+0x300], R20 ;  /* 0x000300143d007388 */ /* 0x0001e80000000a00 */
[----:B------:R0:W-:Y:S04]  /*0510*/  STS.64 [R63], R18 ;  /* 0x000000123f007388 */ /* 0x0001e80000000a00 */
[----:B------:R0:W-:Y:S04]  /*0520*/  STS.64 [R63+0x20], R16 ;  /* 0x000020103f007388 */ /* 0x0001e80000000a00 */
[----:B------:R0:W-:Y:S04]  /*0530*/  STS.64 [R63+0x40], R14 ;  /* 0x0000400e3f007388 */ /* 0x0001e80000000a00 */
[----:B------:R0:W-:Y:S01]  /*0540*/  STS.64 [R63+0x60], R12 ;  /* 0x0000600c3f007388 */ /* 0x0001e20000000a00 */
[----:B------:R-:W-:Y:S05]  /*0550*/  @P0 BRA `(.L_x_13) ;  /* 0x0000000400600947 */ /* 0x000fea0003800000 */
[----:B0-----:R-:W-:Y:S01]  /*0560*/  DADD R6, R26, R18 ;  /* 0x000000001a067229 */ /* 0x001fe20000000012 */
[----:B------:R-:W-:Y:S01]  /*0570*/  IMAD.MOV.U32 R2, RZ, RZ, 0x1 ;  /* 0x00000001ff027424 */ /* 0x000fe200078e00ff */
[----:B------:R-:W-:Y:S04]  /*0580*/  BSSY.RECONVERGENT B2, `(.L_x_14) ;  /* 0x0000018000027945 */ /* 0x000fe80003800200 */
[----:B------:R-:W0:Y:S02]  /*0590*/  MUFU.RCP64H R3, R7 ;  /* 0x0000000700037308 */ /* 0x000e240000001800 */
[----:B0-----:R-:W-:-:S08]  /*05a0*/  DFMA R4, -R6, R2, 1 ;  /* 0x3ff000000604742b */ /* 0x001fd00000000102 */
[----:B------:R-:W-:Y:S02]  /*05b0*/  DFMA R8, R4, R4, R4 ;  /* 0x000000040408722b */ /* 0x000fe40000000004 */
[----:B------:R-:W-:-:S06]  /*05c0*/  DADD R4, R42, -R34 ;  /* 0x000000002a047229 */ /* 0x000fcc0000000822 */
[----:B------:R-:W-:Y:S02]  /*05d0*/  DFMA R8, R2, R8, R2 ;  /* 0x000000080208722b */ /* 0x000fe40000000002 */
[----:B------:R-:W-:Y:S02]  /*05e0*/  DADD R2, R58, -R50 ;  /* 0x000000003a027229 */ /* 0x000fe40000000832 */
[----:B------:R-:W-:-:S04]  /*05f0*/  DMUL R4, R4, R4 ;  /* 0x0000000404047228 */ /* 0x000fc80000000000 */
[----:B------:R-:W-:-:S04]  /*0600*/  DFMA R10, -R6, R8, 1 ;  /* 0x3ff00000060a742b */ /* 0x000fc80000000108 */
[----:B------:R-:W-:-:S04]  /*0610*/  DFMA R4, R2, R2, R4 ;  /* 0x000000020204722b */ /* 0x000fc80000000004 */
[----:B------:R-:W-:-:S08]  /*0620*/  DFMA R10, R8, R10, R8 ;  /* 0x0000000a080a722b */ /* 0x000fd00000000008 */
[----:B------:R-:W-:-:S08]  /*0630*/  DMUL R2, R4, -R10 ;  /* 0x8000000a04027228 */ /* 0x000fd00000000000 */
[----:B------:R-:W-:-:S08]  /*0640*/  DFMA R8, -R6, R2, -R4 ;  /* 0x000000020608722b */ /* 0x000fd00000000904 */
[----:B------:R-:W-:Y:S02]  /*0650*/  DFMA R2, R10, R8, R2 ;  /* 0x000000080a02722b */ /* 0x000fe40000000002 */
[----:B------:R-:W-:-:S08]  /*0660*/  DADD R8, -RZ, -R4 ;  /* 0x00000000ff087229 */ /* 0x000fd00000000904 */
[----:B------:R-:W-:Y:S02]  /*0670*/  FFMA R0, RZ, R7, R3 ;  /* 0x00000007ff007223 */ /* 0x000fe40000000003 */
[----:B------:R-:W-:-:S03]  /*0680*/  FSETP.GEU.AND P1, PT, |R9|, 6.5827683646048100446e-37, PT ;  /* 0x036000000900780b */ /* 0x000fc60003f2e200 */
[----:B------:R-:W-:-:S13]  /*0690*/  FSETP.GT.AND P0, PT, |R0|, 1.469367938527859385e-39, PT ;  /* 0x001000000000780b */ /* 0x000fda0003f04200 */
[----:B------:R-:W-:Y:S05]  /*06a0*/  @P0 BRA P1, `(.L_x_15) ;  /* 0x0000000000140947 */ /* 0x000fea0000800000 */
[----:B------:R-:W-:Y:S01]  /*06b0*/  IMAD.MOV.U32 R60, RZ, RZ, R6 ;  /* 0x000000ffff3c7224 */ /* 0x000fe200078e0006 */
[----:B------:R-:W-:-:S07]  /*06c0*/  MOV R0, 0x6e0 ;  /* 0x000006e000007802 */ /* 0x000fce0000000f00 */
[----:B------:R-:W-:Y:S05]  /*06d0*/  CALL.REL.NOINC `($__internal_0_$__cuda_sm20_div_rn_f64_full) ;  /* 0x0000006000847944 */ /* 0x000fea0003c00000 */
[----:B------:R-:W-:Y:S02]  /*06e0*/  IMAD.MOV.U32 R2, RZ, RZ, R70 ;  /* 0x000000ffff027224 */ /* 0x000fe400078e0046 */
[----:B------:R-:W-:-:S07]  /*06f0*/  IMAD.MOV.U32 R3, RZ, RZ, R71 ;  /* 0x000000ffff037224 */ /* 0x000fce00078e0047 */
.L_x_15:
[----:B------:R-:W-:Y:S05]  /*0700*/  BSYNC.RECONVERGENT B2 ;  /* 0x0000000000027941 */ /* 0x000fea0003800200 */
.L_x_14:
[----:B------:R-:W-:Y:S01]  /*0710*/  IMAD.MOV.U32 R4, RZ, RZ, 0x652b82fe ;  /* 0x652b82feff047424 */ /* 0x000fe200078e00ff */
[----:B------:R-:W-:Y:S01]  /*0720*/  UMOV UR4, 0xfefa39ef ;  /* 0xfefa39ef00047882 */ /* 0x000fe20000000000 */
[----:B------:R-:W-:Y:S01]  /*0730*/  IMAD.MOV.U32 R5, RZ, RZ, 0x3ff71547 ;  /* 0x3ff71547ff057424 */ /* 0x000fe200078e00ff */
[----:B------:R-:W-:Y:S01]  /*0740*/  UMOV UR5, 0x3fe62e42 ;  /* 0x3fe62e4200057882 */ /* 0x000fe20000000000 */
[----:B------:R-:W-:Y:S01]  /*0750*/  FSETP.GEU.AND P0, PT, |R3|, 4.1917929649353027344, PT ;  /* 0x4086232b0300780b */ /* 0x000fe20003f0e200 */
[----:B------:R-:W-:Y:S03]  /*0760*/  BSSY.RECONVERGENT B0, `(.L_x_16) ;  /* 0x0000036000007945 */ /* 0x000fe60003800200 */
[----:B------:R-:W-:-:S08]  /*0770*/  DFMA R4, R2, R4, 6.75539944105574400000e+15 ;  /* 0x433800000204742b */ /* 0x000fd00000000004 */
[----:B------:R-:W-:-:S08]  /*0780*/  DADD R6, R4, -6.75539944105574400000e+15 ;  /* 0xc338000004067429 */ /* 0x000fd00000000000 */
[----:B------:R-:W-:Y:S01]  /*0790*/  DFMA R8, R6, -UR4, R2 ;  /* 0x8000000406087c2b */ /* 0x000fe20008000002 */
[----:B------:R-:W-:Y:S01]  /*07a0*/  UMOV UR4, 0x3b39803f ;  /* 0x3b39803f00047882 */ /* 0x000fe20000000000 */
[----:B------:R-:W-:-:S06]  /*07b0*/  UMOV UR5, 0x3c7abc9e ;  /* 0x3c7abc9e00057882 */ /* 0x000fcc0000000000 */
[----:B------:R-:W-:Y:S01]  /*07c0*/  DFMA R6, R6, -UR4, R8 ;  /* 0x8000000406067c2b */ /* 0x000fe20008000008 */
[----:B------:R-:W-:Y:S01]  /*07d0*/  UMOV UR4, 0x69ce2bdf ;  /* 0x69ce2bdf00047882 */ /* 0x000fe20000000000 */
[----:B------:R-:W-:Y:S01]  /*07e0*/  IMAD.MOV.U32 R8, RZ, RZ, -0x35dec16 ;  /* 0xfca213eaff087424 */ /* 0x000fe200078e00ff */
[----:B------:R-:W-:Y:S01]  /*07f0*/  UMOV UR5, 0x3e5ade15 ;  /* 0x3e5ade1500057882 */ /* 0x000fe20000000000 */
[----:B------:R-:W-:-:S06]  /*0800*/  IMAD.MOV.U32 R9, RZ, RZ, 0x3e928af3 ;  /* 0x3e928af3ff097424 */ /* 0x000fcc00078e00ff */
[----:B------:R-:W-:Y:S01]  /*0810*/  DFMA R8, R6, UR4, R8 ;  /* 0x0000000406087c2b */ /* 0x000fe20008000008 */
[----:B------:R-:W-:Y:S01]  /*0820*/  UMOV UR4, 0x62401315 ;  /* 0x6240131500047882 */ /* 0x000fe20000000000 */
[----:B------:R-:W-:-:S06]  /*0830*/  UMOV UR5, 0x3ec71dee ;  /* 0x3ec71dee00057882 */ /* 0x000fcc0000000000 */
[----:B------:R-:W-:Y:S01]  /*0840*/  DFMA R8, R6, R8, UR4 ;  /* 0x0000000406087e2b */ /* 0x000fe20008000008 */
        /* <DEDUP_REMOVED lines=20> */
[----:B------:R-:W-:-:S08]  /*0990*/  DFMA R8, R6, R8, UR4 ;  /* 0x0000000406087e2b */ /* 0x000fd00008000008 */
[----:B------:R-:W-:-:S08]  /*09a0*/  DFMA R8, R6, R8, 1 ;  /* 0x3ff000000608742b */ /* 0x000fd00000000008 */
[----:B------:R-:W-:-:S10]  /*09b0*/  DFMA R8, R6, R8, 1 ;  /* 0x3ff000000608742b */ /* 0x000fd40000000008 */
[----:B------:R-:W-:Y:S01]  /*09c0*/  LEA R11, R4, R9, 0x14 ;  /* 0x00000009040b7211 */ /* 0x000fe200078ea0ff */
[----:B------:R-:W-:Y:S01]  /*09d0*/  IMAD.MOV.U32 R10, RZ, RZ, R8 ;  /* 0x000000ffff0a7224 */ /* 0x000fe200078e0008 */
[----:B------:R-:W-:Y:S06]  /*09e0*/  @!P0 BRA `(.L_x_17) ;  /* 0x0000000000348947 */ /* 0x000fec0003800000 */
[----:B------:R-:W-:Y:S01]  /*09f0*/  FSETP.GEU.AND P1, PT, |R3|, 4.2275390625, PT ;  /* 0x408748000300780b */ /* 0x000fe20003f2e200 */
[C---:B------:R-:W-:Y:S02]  /*0a00*/  DADD R6, R2.reuse, +INF ;  /* 0x7ff0000002067429 */ /* 0x040fe40000000000 */
[----:B------:R-:W-:-:S08]  /*0a10*/  DSETP.GEU.AND P0, PT, R2, RZ, PT ;  /* 0x000000ff0200722a */ /* 0x000fd00003f0e000 */
[----:B------:R-:W-:Y:S02]  /*0a20*/  FSEL R10, R6, RZ, P0 ;  /* 0x000000ff060a7208 */ /* 0x000fe40000000000 */
[----:B------:R-:W-:Y:S01]  /*0a30*/  @!P1 LEA.HI R0, R4, R4, RZ, 0x1 ;  /* 0x0000000404009211 */ /* 0x000fe200078f08ff */
[----:B------:R-:W-:Y:S01]  /*0a40*/  @!P1 IMAD.MOV.U32 R2, RZ, RZ, R8 ;  /* 0x000000ffff029224 */ /* 0x000fe200078e0008 */
[----:B------:R-:W-:Y:S02]  /*0a50*/  FSEL R11, R7, RZ, P0 ;  /* 0x000000ff070b7208 */ /* 0x000fe40000000000 */
[----:B------:R-:W-:-:S05]  /*0a60*/  @!P1 SHF.R.S32.HI R3, RZ, 0x1, R0 ;  /* 0x00000001ff039819 */ /* 0x000fca0000011400 */
[----:B------:R-:W-:Y:S02]  /*0a70*/  @!P1 IMAD.IADD R4, R4, 0x1, -R3 ;  /* 0x0000000104049824 */ /* 0x000fe400078e0a03 */
[----:B------:R-:W-:-:S03]  /*0a80*/  @!P1 IMAD R3, R3, 0x100000, R9 ;  /* 0x0010000003039824 */ /* 0x000fc600078e0209 */
[----:B------:R-:W-:Y:S01]  /*0a90*/  @!P1 LEA R5, R4, 0x3ff00000, 0x14 ;  /* 0x3ff0000004059811 */ /* 0x000fe200078ea0ff */
[----:B------:R-:W-:-:S06]  /*0aa0*/  @!P1 IMAD.MOV.U32 R4, RZ, RZ, RZ ;  /* 0x000000ffff049224 */ /* 0x000fcc00078e00ff */
[----:B------:R-:W-:-:S11]  /*0ab0*/  @!P1 DMUL R10, R2, R4 ;  /* 0x00000004020a9228 */ /* 0x000fd60000000000 */
.L_x_17:
[----:B------:R-:W-:Y:S05]  /*0ac0*/  BSYNC.RECONVERGENT B0 ;  /* 0x0000000000007941 */ /* 0x000fea0003800200 */
.L_x_16:
[----:B------:R-:W-:-:S11]  /*0ad0*/  DADD R10, RZ, R10 ;  /* 0x00000000ff0a7229 */ /* 0x000fd6000000000a */
.L_x_13:
[----:B------:R-:W-:Y:S05]  /*0ae0*/  BSYNC.RECONVERGENT B1 ;  /* 0x0000000000017941 */ /* 0x000fea0003800200 */
.L_x_12:
[----:B------:R-:W1:Y:S01]  /*0af0*/  S2R R0, SR_CTAID.Y ;  /* 0x0000000000007919 */ /* 0x000e620000002600 */
[----:B------:R-:W2:Y:S01]  /*0b00*/  LDCU.64 UR4, c[0x0][0x390] ;  /* 0x00007200ff0477ac */ /* 0x000ea20008000a00 */
[----:B------:R-:W-:Y:S01]  /*0b10*/  BSSY.RECONVERGENT B1, `(.L_x_18) ;  /* 0x0000062000017945 */ /* 0x000fe20003800200 */
[----:B------:R-:W1:Y:S01]  /*0b20*/  S2R R5, SR_TID.Y ;  /* 0x0000000000057919 */ /* 0x000e620000002200 */
[----:B------:R-:W3:Y:S01]  /*0b30*/  S2R R2, SR_CTAID.X ;  /* 0x0000000000027919 */ /* 0x000ee20000002500 */
[----:B------:R-:W3:Y:S01]  /*0b40*/  S2R R3, SR_TID.X ;  /* 0x0000000000037919 */ /* 0x000ee20000002100 */
[----:B-1----:R-:W-:-:S04]  /*0b50*/  IMAD R0, R0, 0x10, R5 ;  /* 0x0000001000007824 */ /* 0x002fc800078e0205 */
[----:B------:R-:W-:Y:S02]  /*0b60*/  VIADD R0, R0, 0x4 ;  /* 0x0000000400007836 */ /* 0x000fe40000000000 */
[----:B---3--:R-:W-:-:S03]  /*0b70*/  IMAD R2, R2, 0x80, R3 ;  /* 0x0000008002027824 */ /* 0x008fc600078e0203 */
[----:B--2---:R-:W-:-:S04]  /*0b80*/  ISETP.GE.AND P0, PT, R0, UR5, PT ;  /* 0x0000000500007c0c */ /* 0x004fc8000bf06270 */
[----:B------:R-:W-:-:S13]  /*0b90*/  ISETP.GE.OR P0, PT, R2, UR4, P0 ;  /* 0x0000000402007c0c */ /* 0x000fda0008706670 */
        /* <DEDUP_REMOVED lines=25> */
[----:B------:R-:W-:Y:S01]  /*0d30*/  MOV R2, R70 ;  /* 0x0000004600027202 */ /* 0x000fe20000000f00 */
[----:B------:R-:W-:-:S07]  /*0d40*/  IMAD.MOV.U32 R3, RZ, RZ, R71 ;  /* 0x000000ffff037224 */ /* 0x000fce00078e0047 */
.L_x_21:
[----:B------:R-:W-:Y:S05]  /*0d50*/  BSYNC.RECONVERGENT B2 ;  /* 0x0000000000027941 */ /* 0x000fea0003800200 */
.L_x_20:
        /* <DEDUP_REMOVED lines=43> */
[----:B------:R-:W-:Y:S02]  /*1010*/  IMAD R7, R4, 0x100000, R9 ;  /* 0x0010000004077824 */ /* 0x000fe400078e0209 */
        /* <DEDUP_REMOVED lines=12> */
[----:B------:R-:W-:Y:S02]  /*10e0*/  @!P1 LEA R5, R4, 0x3ff00000, 0x14 ;  /* 0x3ff0000004059811 */ /* 0x000fe400078ea0ff */
[----:B------:R-:W-:-:S06]  /*10f0*/  @!P1 MOV R4, RZ ;  /* 0x000000ff00049202 */ /* 0x000fcc0000000f00 */
[----:B------:R-:W-:-:S11]  /*1100*/  @!P1 DMUL R6, R2, R4 ;  /* 0x0000000402069228 */ /* 0x000fd60000000000 */
.L_x_23:
[----:B------:R-:W-:Y:S05]  /*1110*/  BSYNC.RECONVERGENT B0 ;  /* 0x0000000000007941 */ /* 0x000fea0003800200 */
.L_x_22:
[----:B------:R-:W-:-:S11]  /*1120*/  DADD R10, R10, R6 ;  /* 0x000000000a0a7229 */ /* 0x000fd60000000006 */
.L_x_19:
[----:B------:R-:W-:Y:S05]  /*1130*/  BSYNC.RECONVERGENT B1 ;  /* 0x0000000000017941 */ /* 0x000fea0003800200 */
.L_x_18:
        /* <DEDUP_REMOVED lines=38> */
.L_x_27:
[----:B------:R-:W-:Y:S05]  /*13a0*/  BSYNC.RECONVERGENT B2 ;  /* 0x0000000000027941 */ /* 0x000fea0003800200 */
.L_x_26:
        /* <DEDUP_REMOVED lines=14> */
[----:B------:R-:W-:Y:S01]  /*1490*/  MOV R9, 0x3e928af3 ;  /* 0x3e928af300097802 */ /* 0x000fe20000000f00 */
[----:B------:R-:W-:-:S05]  /*14a0*/  UMOV UR5, 0x3e5ade15 ;  /* 0x3e5ade1500057882 */ /* 0x000fca0000000000 */
        /* <DEDUP_REMOVED lines=43> */
.L_x_29:
[----:B------:R-:W-:Y:S05]  /*1760*/  BSYNC.RECONVERGENT B0 ;  /* 0x0000000000007941 */ /* 0x000fea0003800200 */
.L_x_28:
[----:B------:R-:W-:-:S11]  /*1770*/  DADD R10, R10, R6 ;  /* 0x000000000a0a7229 */ /* 0x000fd60000000006 */
.L_x_25:
[----:B------:R-:W-:Y:S05]  /*1780*/  BSYNC.RECONVERGENT B1 ;  /* 0x0000000000017941 */ /* 0x000fea0003800200 */
.L_x_24:
        /* <DEDUP_REMOVED lines=14> */
[----:B------:R-:W-:Y:S01]  /*1870*/  DADD R42, R42, -R28 ;  /* 0x000000002a2a7229 */ /* 0x000fe2000000081c */
[----:B------:R-:W-:Y:S01]  /*1880*/  BSSY.RECONVERGENT B2, `(.L_x_32) ;  /* 0x0000017000027945 */ /* 0x000fe20003800200 */
[----:B------:R-:W-:Y:S02]  /*1890*/  DADD R58, R58, -R44 ;  /* 0x000000003a3a7229 */ /* 0x000fe4000000082c */
[----:B------:R-:W0:Y:S04]  /*18a0*/  MUFU.RCP64H R7, R61 ;  /* 0x0000003d00077308 */ /* 0x000e280000001800 */
[----:B------:R-:W-:-:S08]  /*18b0*/  DMUL R42, R42, R42 ;  /* 0x0000002a2a2a7228 */ /* 0x000fd00000000000 */
[----:B------:R-:W-:Y:S02]  /*18c0*/  DFMA R42, R58, R58, R42 ;  /* 0x0000003a3a2a722b */ /* 0x000fe4000000002a */
[----:B0-----:R-:W-:-:S08]  /*18d0*/  DFMA R8, -R60, R6, 1 ;  /* 0x3ff000003c08742b */ /* 0x001fd00000000106 */
[----:B------:R-:W-:-:S08]  /*18e0*/  DFMA R8, R8, R8, R8 ;  /* 0x000000080808722b */ /* 0x000fd00000000008 */
[----:B------:R-:W-:-:S08]  /*18f0*/  DFMA R8, R6, R8, R6 ;  /* 0x000000080608722b */ /* 0x000fd00000000006 */
[----:B------:R-:W-:-:S08]  /*1900*/  DFMA R6, -R60, R8, 1 ;  /* 0x3ff000003c06742b */ /* 0x000fd00000000108 */
        /* <DEDUP_REMOVED lines=9> */
[----:B------:R-:W-:Y:S02]  /*19a0*/  MOV R7, R61 ;  /* 0x0000003d00077202 */ /* 0x000fe40000000f00 */
[----:B------:R-:W-:-:S07]  /*19b0*/  MOV R0, 0x19d0 ;  /* 0x000019d000007802 */ /* 0x000fce0000000f00 */
[----:B------:R-:W-:Y:S05]  /*19c0*/  CALL.REL.NOINC `($__internal_0_$__cuda_sm20_div_rn_f64_full) ;  /* 0x0000004c00c87944 */ /* 0x000fea0003c00000 */
[----:B------:R-:W-:Y:S02]  /*19d0*/  IMAD.MOV.U32 R6, RZ, RZ, R70 ;  /* 0x000000ffff067224 */ /* 0x000fe400078e0046 */
[----:B------:R-:W-:-:S07]  /*19e0*/  IMAD.MOV.U32 R7, RZ, RZ, R71 ;  /* 0x000000ffff077224 */ /* 0x000fce00078e0047 */
.L_x_33:
[----:B------:R-:W-:Y:S05]  /*19f0*/  BSYNC.RECONVERGENT B2 ;  /* 0x0000000000027941 */ /* 0x000fea0003800200 */
.L_x_32:
        /* <DEDUP_REMOVED lines=50> */
[----:B------:R-:W-:Y:S02]  /*1d20*/  @!P1 LEA.HI R0, R8, R8, RZ, 0x1 ;  /* 0x0000000808009211 */ /* 0x000fe400078f08ff */
[----:B------:R-:W-:Y:S02]  /*1d30*/  @!P1 MOV R6, R42 ;  /* 0x0000002a00069202 */ /* 0x000fe40000000f00 */
[----:B------:R-:W-:Y:S02]  /*1d40*/  @!P1 SHF.R.S32.HI R7, RZ, 0x1, R0 ;  /* 0x00000001ff079819 */ /* 0x000fe40000011400 */
[----:B------:R-:W-:-:S03]  /*1d50*/  FSEL R27, R27, RZ, P0 ;  /* 0x000000ff1b1b7208 */ /* 0x000fc60000000000 */
[----:B------:R-:W-:Y:S02]  /*1d60*/  @!P1 IMAD.IADD R8, R8, 0x1, -R7 ;  /* 0x0000000108089824 */ /* 0x000fe400078e0a07 */
[----:B------:R-:W-:-:S03]  /*1d70*/  @!P1 IMAD R7, R7, 0x100000, R43 ;  /* 0x0010000007079824 */ /* 0x000fc600078e022b */
[----:B------:R-:W-:Y:S01]  /*1d80*/  @!P1 LEA R9, R8, 0x3ff00000, 0x14 ;  /* 0x3ff0000008099811 */ /* 0x000fe200078ea0ff */
[----:B------:R-:W-:-:S06]  /*1d90*/  @!P1 IMAD.MOV.U32 R8, RZ, RZ, RZ ;  /* 0x000000ffff089224 */ /* 0x000fcc00078e00ff */
[----:B------:R-:W-:-:S11]  /*1da0*/  @!P1 DMUL R26, R6, R8 ;  /* 0x00000008061a9228 */ /* 0x000fd60000000000 */
.L_x_35:
[----:B------:R-:W-:Y:S05]  /*1db0*/  BSYNC.RECONVERGENT B0 ;  /* 0x0000000000007941 */ /* 0x000fea0003800200 */
.L_x_34:
[----:B------:R-:W-:-:S11]  /*1dc0*/  DADD R10, R10, R26 ;  /* 0x000000000a0a7229 */ /* 0x000fd6000000001a */
.L_x_31:
[----:B------:R-:W-:Y:S05]  /*1dd0*/  BSYNC.RECONVERGENT B1 ;  /* 0x0000000000017941 */ /* 0x000fea0003800200 */
.L_x_30:
[----:B------:R-:W1:Y:S01]  /*1de0*/  S2R R0, SR_CTAID.X ;  /* 0x0000000000007919 */ /* 0x000e620000002500 */
[----:B------:R-:W2:Y:S01]  /*1df0*/  LDCU.64 UR4, c[0x0][0x390] ;  /* 0x00007200ff0477ac */ /* 0x000ea20008000a00 */
[----:B------:R-:W-:Y:S01]  /*1e00*/  BSSY.RECONVERGENT B1, `(.L_x_36) ;  /* 0x000005e000017945 */ /* 0x000fe20003800200 */
[----:B--2---:R-:W-:Y:S01]  /*1e10*/  ISETP.GE.AND P0, PT, R4, UR5, PT ;  /* 0x0000000504007c0c */ /* 0x004fe2000bf06270 */
[----:B-1----:R-:W-:-:S04]  /*1e20*/  IMAD R0, R0, 0x80, R3 ;  /* 0x0000008000007824 */ /* 0x002fc800078e0203 */
[----:B------:R-:W-:-:S05]  /*1e30*/  VIADD R0, R0, 0x20 ;  /* 0x0000002000007836 */ /* 0x000fca0000000000 */
        /* <DEDUP_REMOVED lines=16> */
[--C-:B------:R-:W-:Y:S02]  /*1f40*/  DFMA R26, -R60, R6, -R8.reuse ;  /* 0x000000063c1a722b */ /* 0x100fe40000000908 */
[----:B------:R-:W-:-:S06]  /*1f50*/  DADD R8, -RZ, -R8 ;  /* 0x00000000ff087229 */ /* 0x000fcc0000000908 */
[----:B------:R-:W-:-:S04]  /*1f60*/  DFMA R6, R42, R26, R6 ;  /* 0x0000001a2a06722b */ /* 0x000fc80000000006 */
[----:B------:R-:W-:-:S06]  /*1f70*/  FSETP.GEU.AND P2, PT, |R9|, 6.5827683646048100446e-37, PT ;  /* 0x036000000900780b */ /* 0x000fcc0003f4e200 */
[----:B------:R-:W-:-:S05]  /*1f80*/  FFMA R0, RZ, R61, R7 ;  /* 0x0000003dff007223 */ /* 0x000fca0000000007 */
[----:B------:R-:W-:-:S13]  /*1f90*/  FSETP.GT.AND P1, PT, |R0|, 1.469367938527859385e-39, PT ;  /* 0x001000000000780b */ /* 0x000fda0003f24200 */
[----:B------:R-:W-:Y:S05]  /*1fa0*/  @P1 BRA P2, `(.L_x_39) ;  /* 0x0000000000141947 */ /* 0x000fea0001000000 */
[----:B------:R-:W-:Y:S01]  /*1fb0*/  IMAD.MOV.U32 R7, RZ, RZ, R61 ;  /* 0x000000ffff077224 */ /* 0x000fe200078e003d */
[----:B------:R-:W-:-:S07]  /*1fc0*/  MOV R0, 0x1fe0 ;  /* 0x00001fe000007802 */ /* 0x000fce0000000f00 */
[----:B------:R-:W-:Y:S05]  /*1fd0*/  CALL.REL.NOINC `($__internal_0_$__cuda_sm20_div_rn_f64_full) ;  /* 0x0000004800447944 */ /* 0x000fea0003c00000 */
[----:B------:R-:W-:Y:S02]  /*1fe0*/  IMAD.MOV.U32 R6, RZ, RZ, R70 ;  /* 0x000000ffff067224 */ /* 0x000fe400078e0046 */
[----:B------:R-:W-:-:S07]  /*1ff0*/  IMAD.MOV.U32 R7, RZ, RZ, R71 ;  /* 0x000000ffff077224 */ /* 0x000fce00078e0047 */
.L_x_39:
[----:B------:R-:W-:Y:S05]  /*2000*/  BSYNC.RECONVERGENT B2 ;  /* 0x0000000000027941 */ /* 0x000fea0003800200 */
.L_x_38:
        /* <DEDUP_REMOVED lines=59> */
.L_x_41:
[----:B------:R-:W-:Y:S05]  /*23c0*/  BSYNC.RECONVERGENT B0 ;  /* 0x0000000000007941 */ /* 0x000fea0003800200 */
.L_x_40:
[----:B------:R-:W-:-:S11]  /*23d0*/  DADD R10, R10, R26 ;  /* 0x000000000a0a7229 */ /* 0x000fd6000000001a */
.L_x_37:
[----:B------:R-:W-:Y:S05]  /*23e0*/  BSYNC.RECONVERGENT B1 ;  /* 0x0000000000017941 */ /* 0x000fea0003800200 */
.L_x_36:
[----:B------:R-:W1:Y:S01]  /*23f0*/  S2R R0, SR_CTAID.X ;  /* 0x0000000000007919 */ /* 0x000e620000002500 */
[----:B------:R-:W2:Y:S01]  /*2400*/  LDCU.64 UR4, c[0x0][0x390] ;  /* 0x00007200ff0477ac */ /* 0x000ea20008000a00 */
[----:B------:R-:W-:Y:S01]  /*2410*/  VIADD R5, R4, 0x4 ;  /* 0x0000000404057836 */ /* 0x000fe20000000000 */
[----:B------:R-:W-:Y:S04]  /*2420*/  BSSY.RECONVERGENT B1, `(.L_x_42) ;  /* 0x000005e000017945 */ /* 0x000fe80003800200 */
        /* <DEDUP_REMOVED lines=26> */
[----:B------:R-:W-:Y:S02]  /*25d0*/  MOV R7, R61 ;  /* 0x0000003d00077202 */ /* 0x000fe40000000f00 */
[----:B------:R-:W-:-:S07]  /*25e0*/  MOV R0, 0x2600 ;  /* 0x0000260000007802 */ /* 0x000fce0000000f00 */
[----:B------:R-:W-:Y:S05]  /*25f0*/  CALL.REL.NOINC `($__internal_0_$__cuda_sm20_div_rn_f64_full) ;  /* 0x0000004000bc7944 */ /* 0x000fea0003c00000 */
[----:B------:R-:W-:Y:S02]  /*2600*/  IMAD.MOV.U32 R6, RZ, RZ, R70 ;  /* 0x000000ffff067224 */ /* 0x000fe400078e0046 */
[----:B------:R-:W-:-:S07]  /*2610*/  IMAD.MOV.U32 R7, RZ, RZ, R71 ;  /* 0x000000ffff077224 */ /* 0x000fce00078e0047 */
.L_x_45:
[----:B------:R-:W-:Y:S05]  /*2620*/  BSYNC.RECONVERGENT B2 ;  /* 0x0000000000027941 */ /* 0x000fea0003800200 */
.L_x_44:
        /* <DEDUP_REMOVED lines=59> */
.L_x_47:
[----:B------:R-:W-:Y:S05]  /*29e0*/  BSYNC.RECONVERGENT B0 ;  /* 0x0000000000007941 */ /* 0x000fea0003800200 */
.L_x_46:
[----:B------:R-:W-:-:S11]  /*29f0*/  DADD R10, R10, R26 ;  /* 0x000000000a0a7229 */ /* 0x000fd6000000001a */
.L_x_43:
[----:B------:R-:W-:Y:S05]  /*2a00*/  BSYNC.RECONVERGENT B1 ;  /* 0x0000000000017941 */ /* 0x000fea0003800200 */
.L_x_42:
        /* <DEDUP_REMOVED lines=35> */
.L_x_51:
[----:B------:R-:W-:Y:S05]  /*2c40*/  BSYNC.RECONVERGENT B2 ;  /* 0x0000000000027941 */ /* 0x000fea0003800200 */
.L_x_50:
        /* <DEDUP_REMOVED lines=13> */
[----:B------:R-:W-:Y:S01]  /*2d20*/  MOV R42, 0xfca213ea ;  /* 0xfca213ea002a7802 */ /* 0x000fe20000000f00 */
[----:B------:R-:W-:Y:S01]  /*2d30*/  IMAD.MOV.U32 R43, RZ, RZ, 0x3e928af3 ;  /* 0x3e928af3ff2b7424 */ /* 0x000fe200078e00ff */
        /* <DEDUP_REMOVED lines=44> */
.L_x_53:
[----:B------:R-:W-:Y:S05]  /*3000*/  BSYNC.RECONVERGENT B0 ;  /* 0x0000000000007941 */ /* 0x000fea0003800200 */
.L_x_52:
[----:B------:R-:W-:-:S11]  /*3010*/  DADD R10, R10, R26 ;  /* 0x000000000a0a7229 */ /* 0x000fd6000000001a */
.L_x_49:
[----:B------:R-:W-:Y:S05]  /*3020*/  BSYNC.RECONVERGENT B1 ;  /* 0x0000000000017941 */ /* 0x000fea0003800200 */
.L_x_48:
[----:B0-----:R-:W0:Y:S01]  /*3030*/  S2R R26, SR_CTAID.X ;  /* 0x00000000001a7919 */ /* 0x001e220000002500 */
[----:B------:R-:W1:Y:S01]  /*3040*/  LDCU.64 UR4, c[0x0][0x390] ;  /* 0x00007200ff0477ac */ /* 0x000e620008000a00 */
[----:B------:R-:W-:Y:S01]  /*3050*/  VIADD R27, R4, 0xc ;  /* 0x0000000c041b7836 */ /* 0x000fe20000000000 */
[----:B------:R-:W-:Y:S04]  /*3060*/  BSSY.RECONVERGENT B1, `(.L_x_54) ;  /* 0x000005e000017945 */ /* 0x000fe80003800200 */
[----:B-1----:R-:W-:Y:S01]  /*3070*/  ISETP.GE.AND P1, PT, R27, UR5, PT ;  /* 0x000000051b007c0c */ /* 0x002fe2000bf26270 */
[----:B0-----:R-:W-:-:S05]  /*3080*/  IMAD R0, R26, 0x80, R3 ;  /* 0x000000801a007824 */ /* 0x001fca00078e0203 */
[----:B------:R-:W-:-:S04]  /*3090*/  IADD3 R0, PT, PT, R0, 0x20, RZ ;  /* 0x0000002000007810 */ /* 0x000fc80007ffe0ff */
[----:B------:R-:W-:-:S13]  /*30a0*/  ISETP.GE.OR P2, PT, R0, UR4, P1 ;  /* 0x0000000400007c0c */ /* 0x000fda0008f46670 */
[----:B------:R-:W-:Y:S05]  /*30b0*/  @P2 BRA `(.L_x_55) ;  /* 0x0000000400602947 */ /* 0x000fea0003800000 */
[----:B------:R-:W-:Y:S01]  /*30c0*/  DADD R60, R24, R12 ;  /* 0x00000000183c7229 */ /* 0x000fe2000000000c */
        /* <DEDUP_REMOVED lines=25> */
.L_x_57:
[----:B------:R-:W-:Y:S05]  /*3260*/  BSYNC.RECONVERGENT B2 ;  /* 0x0000000000027941 */ /* 0x000fea0003800200 */
.L_x_56:
        /* <DEDUP_REMOVED lines=43> */
[----:B------:R-:W-:Y:S01]  /*3520*/  IMAD R25, R8, 0x100000, R41 ;  /* 0x0010000008197824 */ /* 0x000fe200078e0229 */
[----:B------:R-:W-:Y:S01]  /*3530*/  MOV R24, R40 ;  /* 0x0000002800187202 */ /* 0x000fe20000000f00 */
        /* <DEDUP_REMOVED lines=14> */
.L_x_59:
[----:B------:R-:W-:Y:S05]  /*3620*/  BSYNC.RECONVERGENT B0 ;  /* 0x0000000000007941 */ /* 0x000fea0003800200 */
.L_x_58:
[----:B------:R-:W-:-:S11]  /*3630*/  DADD R10, R10, R24 ;  /* 0x000000000a0a7229 */ /* 0x000fd60000000018 */
.L_x_55:
[----:B------:R-:W-:Y:S05]  /*3640*/  BSYNC.RECONVERGENT B1 ;  /* 0x0000000000017941 */ /* 0x000fea0003800200 */
.L_x_54:
[----:B------:R-:W0:Y:S01]  /*3650*/  LDCU UR4, c[0x0][0x390] ;  /* 0x00007200ff0477ac */ /* 0x000e220008000800 */
[----:B------:R-:W-:Y:S01]  /*3660*/  IMAD R25, R26, 0x80, R3 ;  /* 0x000000801a197824 */ /* 0x000fe200078e0203 */
[----:B------:R-:W-:Y:S03]  /*3670*/  BSSY.RECONVERGENT B1, `(.L_x_60) ;  /* 0x000005c000017945 */ /* 0x000fe60003800200 */
[----:B------:R-:W-:-:S05]  /*3680*/  VIADD R24, R25, 0x40 ;  /* 0x0000004019187836 */ /* 0x000fca0000000000 */
[----:B0-----:R-:W-:-:S13]  /*3690*/  ISETP.GE.OR P2, PT, R24, UR4, P0 ;  /* 0x0000000418007c0c */ /* 0x001fda0008746670 */
[----:B------:R-:W-:Y:S05]  /*36a0*/  @P2 BRA `(.L_x_61) ;  /* 0x0000000400602947 */ /* 0x000fea0003800000 */
[----:B------:R-:W-:Y:S01]  /*36b0*/  DADD R60, R22, R18 ;  /* 0x00000000163c7229 */ /* 0x000fe20000000012 */
        /* <DEDUP_REMOVED lines=23> */
[----:B------:R-:W-:Y:S01]  /*3830*/  IMAD.MOV.U32 R6, RZ, RZ, R70 ;  /* 0x000000ffff067224 */ /* 0x000fe200078e0046 */
[----:B------:R-:W-:-:S07]  /*3840*/  MOV R7, R71 ;  /* 0x0000004700077202 */ /* 0x000fce0000000f00 */
.L_x_63:
[----:B------:R-:W-:Y:S05]  /*3850*/  BSYNC.RECONVERGENT B2 ;  /* 0x0000000000027941 */ /* 0x000fea0003800200 */
.L_x_62:
        /* <DEDUP_REMOVED lines=59> */
.L_x_65:
[----:B------:R-:W-:Y:S05]  /*3c10*/  BSYNC.RECONVERGENT B0 ;  /* 0x0000000000007941 */ /* 0x000fea0003800200 */
.L_x_64:
[----:B------:R-:W-:-:S11]  /*3c20*/  DADD R10, R10, R40 ;  /* 0x000000000a0a7229 */ /* 0x000fd60000000028 */
.L_x_61:
[----:B------:R-:W-:Y:S05]  /*3c30*/  BSYNC.RECONVERGENT B1 ;  /* 0x0000000000017941 */ /* 0x000fea0003800200 */
.L_x_60:
[----:B------:R-:W0:Y:S01]  /*3c40*/  LDCU.64 UR4, c[0x0][0x390] ;  /* 0x00007200ff0477ac */ /* 0x000e220008000a00 */
[----:B------:R-:W-:Y:S01]  /*3c50*/  VIADD R0, R4, 0x4 ;  /* 0x0000000404007836 */ /* 0x000fe20000000000 */
[----:B------:R-:W-:Y:S04]  /*3c60*/  BSSY.RECONVERGENT B1, `(.L_x_66) ;  /* 0x000005c000017945 */ /* 0x000fe80003800200 */
[----:B0-----:R-:W-:-:S04]  /*3c70*/  ISETP.GE.AND P2, PT, R0, UR5, PT ;  /* 0x0000000500007c0c */ /* 0x001fc8000bf46270 */
[----:B------:R-:W-:-:S13]  /*3c80*/  ISETP.GE.OR P2, PT, R24, UR4, P2 ;  /* 0x0000000418007c0c */ /* 0x000fda0009746670 */
        /* <DEDUP_REMOVED lines=27> */
.L_x_69:
[----:B------:R-:W-:Y:S05]  /*3e40*/  BSYNC.RECONVERGENT B2 ;  /* 0x0000000000027941 */ /* 0x000fea0003800200 */
.L_x_68:
        /* <DEDUP_REMOVED lines=59> */
.L_x_71:
[----:B------:R-:W-:Y:S05]  /*4200*/  BSYNC.RECONVERGENT B0 ;  /* 0x0000000000007941 */ /* 0x000fea0003800200 */
.L_x_70:
[----:B------:R-:W-:-:S11]  /*4210*/  DADD R10, R10, R40 ;  /* 0x000000000a0a7229 */ /* 0x000fd60000000028 */
.L_x_67:
[----:B------:R-:W-:Y:S05]  /*4220*/  BSYNC.RECONVERGENT B1 ;  /* 0x0000000000017941 */ /* 0x000fea0003800200 */
.L_x_66:
        /* <DEDUP_REMOVED lines=32> */
.L_x_75:
[----:B------:R-:W-:Y:S05]  /*4430*/  BSYNC.RECONVERGENT B2 ;  /* 0x0000000000027941 */ /* 0x000fea0003800200 */
.L_x_74:
        /* <DEDUP_REMOVED lines=59> */
.L_x_77:
[----:B------:R-:W-:Y:S05]  /*47f0*/  BSYNC.RECONVERGENT B0 ;  /* 0x0000000000007941 */ /* 0x000fea0003800200 */
.L_x_76:
[----:B------:R-:W-:-:S11]  /*4800*/  DADD R10, R10, R40 ;  /* 0x000000000a0a7229 */ /* 0x000fd60000000028 */
.L_x_73:
[----:B------:R-:W-:Y:S05]  /*4810*/  BSYNC.RECONVERGENT B1 ;  /* 0x0000000000017941 */ /* 0x000fea0003800200 */
.L_x_72:
[----:B------:R-:W0:Y:S01]  /*4820*/  LDCU UR4, c[0x0][0x390] ;  /* 0x00007200ff0477ac */ /* 0x000e220008000800 */
[----:B------:R-:W-:Y:S01]  /*4830*/  BSSY.RECONVERGENT B1, `(.L_x_78) ;  /* 0x000005b000017945 */ /* 0x000fe20003800200 */
[----:B0-----:R-:W-:-:S13]  /*4840*/  ISETP.GE.OR P1, PT, R24, UR4, P1 ;  /* 0x0000000418007c0c */ /* 0x001fda0008f26670 */
        /* <DEDUP_REMOVED lines=27> */
.L_x_81:
[----:B------:R-:W-:Y:S05]  /*4a00*/  BSYNC.RECONVERGENT B2 ;  /* 0x0000000000027941 */ /* 0x000fea0003800200 */
.L_x_80:
        /* <DEDUP_REMOVED lines=59> */
.L_x_83:
[----:B------:R-:W-:Y:S05]  /*4dc0*/  BSYNC.RECONVERGENT B0 ;  /* 0x0000000000007941 */ /* 0x000fea0003800200 */
.L_x_82:
[----:B------:R-:W-:-:S11]  /*4dd0*/  DADD R10, R10, R22 ;  /* 0x000000000a0a7229 */ /* 0x000fd60000000016 */
.L_x_79:
[----:B------:R-:W-:Y:S05]  /*4de0*/  BSYNC.RECONVERGENT B1 ;  /* 0x0000000000017941 */ /* 0x000fea0003800200 */
.L_x_78:
[----:B------:R-:W0:Y:S01]  /*4df0*/  LDCU UR4, c[0x0][0x390] ;  /* 0x00007200ff0477ac */ /* 0x000e220008000800 */
[----:B------:R-:W-:Y:S01]  /*4e00*/  VIADD R25, R25, 0x60 ;  /* 0x0000006019197836 */ /* 0x000fe20000000000 */
[----:B------:R-:W-:Y:S04]  /*4e10*/  BSSY.RECONVERGENT B1, `(.L_x_84) ;  /* 0x000005b000017945 */ /* 0x000fe80003800200 */
        /* <DEDUP_REMOVED lines=28> */
.L_x_87:
[----:B------:R-:W-:Y:S05]  /*4fe0*/  BSYNC.RECONVERGENT B2 ;  /* 0x0000000000027941 */ /* 0x000fea0003800200 */
.L_x_86:
[----:B------:R-:W-:Y:S01]  /*4ff0*/  MOV R8, 0x652b82fe ;  /* 0x652b82fe00087802 */ /* 0x000fe20000000f00 */
[----:B------:R-:W-:Y:S01]  /*5000*/  IMAD.MOV.U32 R9, RZ, RZ, 0x3ff71547 ;  /* 0x3ff71547ff097424 */ /* 0x000fe200078e00ff */
[----:B------:R-:W-:Y:S01]  /*5010*/  UMOV UR4, 0xfefa39ef ;  /* 0xfefa39ef00047882 */ /* 0x000fe20000000000 */
[----:B------:R-:W-:Y:S01]  /*5020*/  UMOV UR5, 0x3fe62e42 ;  /* 0x3fe62e4200057882 */ /* 0x000fe20000000000 */
[----:B------:R-:W-:Y:S01]  /*5030*/  FSETP.GEU.AND P0, PT, |R7|, 4.1917929649353027344, PT ;  /* 0x4086232b0700780b */ /* 0x000fe20003f0e200 */
[----:B------:R-:W-:Y:S02]  /*5040*/  BSSY.RECONVERGENT B0, `(.L_x_88) ;  /* 0x0000036000007945 */ /* 0x000fe40003800200 */
        /* <DEDUP_REMOVED lines=53> */
.L_x_89:
[----:B------:R-:W-:Y:S05]  /*53a0*/  BSYNC.RECONVERGENT B0 ;  /* 0x0000000000007941 */ /* 0x000fea0003800200 */
.L_x_88:
[----:B------:R-:W-:-:S11]  /*53b0*/  DADD R10, R10, R18 ;  /* 0x000000000a0a7229 */ /* 0x000fd60000000012 */
.L_x_85:
[----:B------:R-:W-:Y:S05]  /*53c0*/  BSYNC.RECONVERGENT B1 ;  /* 0x0000000000017941 */ /* 0x000fea0003800200 */
.L_x_84:
[----:B------:R-:W0:Y:S01]  /*53d0*/  S2R R19, SR_CTAID.Y ;  /* 0x0000000000137919 */ /* 0x000e220000002600 */
[----:B------:R-:W1:Y:S01]  /*53e0*/  LDCU.64 UR4, c[0x0][0x390] ;  /* 0x00007200ff0477ac */ /* 0x000e620008000a00 */
[----:B------:R-:W-:Y:S01]  /*53f0*/  BSSY.RECONVERGENT B1, `(.L_x_90) ;  /* 0x000005e000017945 */ /* 0x000fe20003800200 */
[----:B0-----:R-:W-:-:S05]  /*5400*/  LEA R0, R19, R2, 0x4 ;  /* 0x0000000213007211 */ /* 0x001fca00078e20ff */
[----:B------:R-:W-:-:S05]  /*5410*/  VIADD R0, R0, 0x4 ;  /* 0x0000000400007836 */ /* 0x000fca0000000000 */
[----:B-1----:R-:W-:-:S04]  /*5420*/  ISETP.GE.AND P0, PT, R0, UR5, PT ;  /* 0x0000000500007c0c */ /* 0x002fc8000bf06270 */
        /* <DEDUP_REMOVED lines=28> */
.L_x_93:
[----:B------:R-:W-:Y:S05]  /*55f0*/  BSYNC.RECONVERGENT B2 ;  /* 0x0000000000027941 */ /* 0x000fea0003800200 */
.L_x_92:
        /* <DEDUP_REMOVED lines=59> */
.L_x_95:
[----:B------:R-:W-:Y:S05]  /*59b0*/  BSYNC.RECONVERGENT B0 ;  /* 0x0000000000007941 */ /* 0x000fea0003800200 */
.L_x_94:
[----:B------:R-:W-:-:S11]  /*59c0*/  DADD R10, R10, R16 ;  /* 0x000000000a0a7229 */ /* 0x000fd60000000010 */
.L_x_91:
[----:B------:R-:W-:Y:S05]  /*59d0*/  BSYNC.RECONVERGENT B1 ;  /* 0x0000000000017941 */ /* 0x000fea0003800200 */
.L_x_90:
[----:B------:R-:W0:Y:S01]  /*59e0*/  LDCU.64 UR4, c[0x0][0x390] ;  /* 0x00007200ff0477ac */ /* 0x000e220008000a00 */
[----:B------:R-:W-:Y:S01]  /*59f0*/  BSSY.RECONVERGENT B1, `(.L_x_96) ;  /* 0x000005c000017945 */ /* 0x000fe20003800200 */
[----:B0-----:R-:W-:-:S04]  /*5a00*/  ISETP.GE.AND P0, PT, R4, UR5, PT ;  /* 0x0000000504007c0c */ /* 0x001fc8000bf06270 */
        /* <DEDUP_REMOVED lines=28> */
.L_x_99:
[----:B------:R-:W-:Y:S05]  /*5bd0*/  BSYNC.RECONVERGENT B2 ;  /* 0x0000000000027941 */ /* 0x000fea0003800200 */
.L_x_98:
        /* <DEDUP_REMOVED lines=52> */
[----:B------:R-:W-:Y:S01]  /*5f20*/  FSEL R7, R7, RZ, P0 ;  /* 0x000000ff07077208 */ /* 0x000fe20000000000 */
[----:B------:R-:W-:Y:S01]  /*5f30*/  @!P1 IMAD.MOV.U32 R8, RZ, RZ, RZ ;  /* 0x000000ffff089224 */ /* 0x000fe200078e00ff */
[----:B------:R-:W-:-:S05]  /*5f40*/  @!P1 SHF.R.S32.HI R5, RZ, 0x1, R0 ;  /* 0x00000001ff059819 */ /* 0x000fca0000011400 */
[----:B------:R-:W-:Y:S02]  /*5f50*/  @!P1 IMAD.IADD R14, R14, 0x1, -R5 ;  /* 0x000000010e0e9824 */ /* 0x000fe400078e0a05 */
[----:B------:R-:W-:-:S03]  /*5f60*/  @!P1 IMAD R5, R5, 0x100000, R9 ;  /* 0x0010000005059824 */ /* 0x000fc600078e0209 */
[----:B------:R-:W-:-:S06]  /*5f70*/  @!P1 LEA R9, R14, 0x3ff00000, 0x14 ;  /* 0x3ff000000e099811 */ /* 0x000fcc00078ea0ff */
[----:B------:R-:W-:-:S11]  /*5f80*/  @!P1 DMUL R6, R4, R8 ;  /* 0x0000000804069228 */ /* 0x000fd60000000000 */
.L_x_101:
[----:B------:R-:W-:Y:S05]  /*5f90*/  BSYNC.RECONVERGENT B0 ;  /* 0x0000000000007941 */ /* 0x000fea0003800200 */
.L_x_100:
[----:B------:R-:W-:-:S11]  /*5fa0*/  DADD R10, R10, R6 ;  /* 0x000000000a0a7229 */ /* 0x000fd60000000006 */
.L_x_97:
[----:B------:R-:W-:Y:S05]  /*5fb0*/  BSYNC.RECONVERGENT B1 ;  /* 0x0000000000017941 */ /* 0x000fea0003800200 */
.L_x_96:
[----:B------:R-:W0:Y:S01]  /*5fc0*/  LDCU.64 UR4, c[0x0][0x390] ;  /* 0x00007200ff0477ac */ /* 0x000e220008000a00 */
[----:B------:R-:W-:Y:S01]  /*5fd0*/  BSSY.RECONVERGENT B1, `(.L_x_102) ;  /* 0x000005c000017945 */ /* 0x000fe20003800200 */
[----:B0-----:R-:W-:-:S04]  /*5fe0*/  ISETP.GE.AND P0, PT, R27, UR5, PT ;  /* 0x000000051b007c0c */ /* 0x001fc8000bf06270 */
[----:B------:R-:W-:-:S13]  /*5ff0*/  ISETP.GE.OR P0, PT, R25, UR4, P0 ;  /* 0x0000000419007c0c */ /* 0x000fda0008706670 */
[----:B------:R-:W-:Y:S05]  /*6000*/  @P0 BRA `(.L_x_103) ;  /* 0x0000000400600947 */ /* 0x000fea0003800000 */
[----:B------:R-:W-:Y:S01]  /*6010*/  DADD R6, R20, R12 ;  /* 0x0000000014067229 */ /* 0x000fe2000000000c */
[----:B------:R-:W-:Y:S01]  /*6020*/  MOV R4, 0x1 ;  /* 0x0000000100047802 */ /* 0x000fe20000000f00 */
        /* <DEDUP_REMOVED lines=24> */
.L_x_105:
[----:B------:R-:W-:Y:S05]  /*61b0*/  BSYNC.RECONVERGENT B2 ;  /* 0x0000000000027941 */ /* 0x000fea0003800200 */
.L_x_104:
        /* <DEDUP_REMOVED lines=54> */
[----:B------:R-:W-:-:S04]  /*6520*/  @!P1 SHF.R.S32.HI R5, RZ, 0x1, R0 ;  /* 0x00000001ff059819 */ /* 0x000fc80000011400 */
[----:B------:R-:W-:Y:S01]  /*6530*/  @!P1 IADD3 R12, PT, PT, R12, -R5, RZ ;  /* 0x800000050c0c9210 */ /* 0x000fe20007ffe0ff */
[----:B------:R-:W-:-:S03]  /*6540*/  @!P1 IMAD R5, R5, 0x100000, R9 ;  /* 0x0010000005059824 */ /* 0x000fc600078e0209 */
[----:B------:R-:W-:-:S06]  /*6550*/  @!P1 LEA R9, R12, 0x3ff00000, 0x14 ;  /* 0x3ff000000c099811 */ /* 0x000fcc00078ea0ff */
[----:B------:R-:W-:-:S11]  /*6560*/  @!P1 DMUL R6, R4, R8 ;  /* 0x0000000804069228 */ /* 0x000fd60000000000 */
.L_x_107:
[----:B------:R-:W-:Y:S05]  /*6570*/  BSYNC.RECONVERGENT B0 ;  /* 0x0000000000007941 */ /* 0x000fea0003800200 */
.L_x_106:
[----:B------:R-:W-:-:S11]  /*6580*/  DADD R10, R10, R6 ;  /* 0x000000000a0a7229 */ /* 0x000fd60000000006 */
.L_x_103:
[----:B------:R-:W-:Y:S05]  /*6590*/  BSYNC.RECONVERGENT B1 ;  /* 0x0000000000017941 */ /* 0x000fea0003800200 */
.L_x_102:
[----:B------:R-:W-:Y:S04]  /*65a0*/  SHFL.DOWN PT, R4, R10, 0x1, 0x1f ;  /* 0x08201f000a047f89 */ /* 0x000fe800000e0000 */
[----:B------:R-:W0:Y:S01]  /*65b0*/  SHFL.DOWN P0, R5, R11, 0x1, 0x1f ;  /* 0x08201f000b057f89 */ /* 0x000e220000000000 */
[----:B------:R-:W1:Y:S01]  /*65c0*/  S2R R0, SR_LANEID ;  /* 0x0000000000007919 */ /* 0x000e620000000000 */
[----:B0-----:R-:W-:-:S10]  /*65d0*/  DADD R4, R4, R10 ;  /* 0x0000000004047229 */ /* 0x001fd4000000000a */
[----:B------:R-:W-:Y:S02]  /*65e0*/  FSEL R6, R4, R10, P0 ;  /* 0x0000000a04067208 */ /* 0x000fe40000000000 */
[----:B------:R-:W-:Y:S02]  /*65f0*/  FSEL R7, R5, R11, P0 ;  /* 0x0000000b05077208 */ /* 0x000fe40000000000 */
[----:B-1----:R-:W-:Y:S01]  /*6600*/  ISETP.NE.AND P1, PT, R0, RZ, PT ;  /* 0x000000ff0000720c */ /* 0x002fe20003f25270 */
[----:B------:R-:W-:Y:S01]  /*6610*/  SHFL.DOWN PT, R4, R6, 0x2, 0x1f ;  /* 0x08401f0006047f89 */ /* 0x000fe200000e0000 */
[----:B------:R-:W-:-:S03]  /*6620*/  IMAD R0, R2, 0x20, R3 ;  /* 0x0000002002007824 */ /* 0x000fc600078e0203 */
[----:B------:R-:W0:Y:S02]  /*6630*/  SHFL.DOWN P0, R5, R7, 0x2, 0x1f ;  /* 0x08401f0007057f89 */ /* 0x000e240000000000 */
[----:B------:R-:W-:-:S06]  /*6640*/  ISETP.NE.AND P2, PT, R0, RZ, PT ;  /* 0x000000ff0000720c */ /* 0x000fcc0003f45270 */
[----:B------:R-:W-:-:S04]  /*6650*/  @!P1 SHF.R.U32.HI R0, RZ, 0x2, R0 ;  /* 0x00000002ff009819 */ /* 0x000fc80000011600 */
[----:B------:R-:W-:-:S03]  /*6660*/  @!P1 LOP3.LUT R0, R0, 0x3ff8, RZ, 0xc0, !PT ;  /* 0x00003ff800009812 */ /* 0x000fc600078ec0ff */
[----:B------:R-:W1:Y:S01]  /*6670*/  @!P2 S2R R15, SR_CgaCtaId ;  /* 0x00000000000fa919 */ /* 0x000e620000008800 */
[----:B0-----:R-:W-:-:S10]  /*6680*/  DADD R4, R4, R6 ;  /* 0x0000000004047229 */ /* 0x001fd40000000006 */
[----:B------:R-:W-:Y:S02]  /*6690*/  FSEL R8, R4, R6, P0 ;  /* 0x0000000604087208 */ /* 0x000fe40000000000 */
[----:B------:R-:W-:-:S03]  /*66a0*/  FSEL R9, R5, R7, P0 ;  /* 0x0000000705097208 */ /* 0x000fc60000000000 */
[----:B------:R-:W-:Y:S04]  /*66b0*/  SHFL.DOWN PT, R4, R8, 0x4, 0x1f ;  /* 0x08801f0008047f89 */ /* 0x000fe800000e0000 */
[----:B------:R-:W0:Y:S02]  /*66c0*/  SHFL.DOWN P0, R5, R9, 0x4, 0x1f ;  /* 0x08801f0009057f89 */ /* 0x000e240000000000 */
[----:B0-----:R-:W-:-:S10]  /*66d0*/  DADD R4, R4, R8 ;  /* 0x0000000004047229 */ /* 0x001fd40000000008 */
[----:B------:R-:W-:Y:S02]  /*66e0*/  FSEL R10, R4, R8, P0 ;  /* 0x00000008040a7208 */ /* 0x000fe40000000000 */
[----:B------:R-:W-:Y:S01]  /*66f0*/  FSEL R11, R5, R9, P0 ;  /* 0x00000009050b7208 */ /* 0x000fe20000000000 */
[----:B------:R-:W0:Y:S01]  /*6700*/  @!P1 S2R R8, SR_CgaCtaId ;  /* 0x0000000000089919 */ /* 0x000e220000008800 */
[----:B------:R-:W-:Y:S01]  /*6710*/  @!P1 MOV R9, 0x400 ;  /* 0x0000040000099802 */ /* 0x000fe20000000f00 */
[----:B------:R-:W-:Y:S04]  /*6720*/  SHFL.DOWN PT, R4, R10, 0x8, 0x1f ;  /* 0x09001f000a047f89 */ /* 0x000fe800000e0000 */
[----:B------:R-:W2:Y:S02]  /*6730*/  SHFL.DOWN P0, R5, R11, 0x8, 0x1f ;  /* 0x09001f000b057f89 */ /* 0x000ea40000000000 */
[----:B--2---:R-:W-:Y:S01]  /*6740*/  DADD R4, R4, R10 ;  /* 0x0000000004047229 */ /* 0x004fe2000000000a */
[----:B0-----:R-:W-:-:S02]  /*6750*/  @!P1 LEA R9, R8, R9, 0x18 ;  /* 0x0000000908099211 */ /* 0x001fc400078ec0ff */
[----:B------:R-:W-:-:S03]  /*6760*/  @!P2 MOV R8, 0x400 ;  /* 0x000004000008a802 */ /* 0x000fc60000000f00 */
[----:B------:R-:W-:Y:S01]  /*6770*/  @!P1 IMAD.IADD R13, R0, 0x1, R9 ;  /* 0x00000001000d9824 */ /* 0x000fe200078e0209 */
[----:B-1----:R-:W-:-:S03]  /*6780*/  @!P2 LEA R15, R15, R8, 0x18 ;  /* 0x000000080f0fa211 */ /* 0x002fc600078ec0ff */
[----:B------:R-:W-:Y:S02]  /*6790*/  FSEL R6, R4, R10, P0 ;  /* 0x0000000a04067208 */ /* 0x000fe40000000000 */
[----:B------:R-:W-:-:S03]  /*67a0*/  FSEL R7, R5, R11, P0 ;  /* 0x0000000b05077208 */ /* 0x000fc60000000000 */
[----:B------:R-:W-:Y:S04]  /*67b0*/  SHFL.DOWN PT, R4, R6, 0x10, 0x1f ;  /* 0x0a001f0006047f89 */ /* 0x000fe800000e0000 */
[----:B------:R-:W0:Y:S02]  /*67c0*/  SHFL.DOWN P0, R5, R7, 0x10, 0x1f ;  /* 0x0a001f0007057f89 */ /* 0x000e240000000000 */
[----:B0-----:R-:W-:-:S10]  /*67d0*/  DADD R4, R4, R6 ;  /* 0x0000000004047229 */ /* 0x001fd40000000006 */
[----:B------:R-:W-:Y:S02]  /*67e0*/  FSEL R4, R4, R6, P0 ;  /* 0x0000000604047208 */ /* 0x000fe40000000000 */
[----:B------:R-:W-:Y:S02]  /*67f0*/  FSEL R5, R5, R7, P0 ;  /* 0x0000000705057208 */ /* 0x000fe40000000000 */
[----:B------:R-:W-:-:S03]  /*6800*/  LOP3.LUT P0, RZ, R3, R2, RZ, 0xfc, !PT ;  /* 0x0000000203ff7212 */ /* 0x000fc6000780fcff */
[----:B------:R0:W-:Y:S01]  /*6810*/  @!P1 STS.64 [R13+0x8], R4 ;  /* 0x000008040d009388 */ /* 0x0001e20000000a00 */
[----:B------:R-:W-:Y:S06]  /*6820*/  BAR.SYNC.DEFER_BLOCKING 0x0 ;  /* 0x0000000000007b1d */ /* 0x000fec0000010000 */
[----:B------:R0:W1:Y:S04]  /*6830*/  @!P2 LDS.128 R8, [R15+0x10] ;  /* 0x000010000f08a984 */ /* 0x0000680000000c00 */
[----:B------:R0:W2:Y:S01]  /*6840*/  @!P2 LDS.64 R6, [R15+0x20] ;  /* 0x000020000f06a984 */ /* 0x0000a20000000a00 */
[----:B------:R-:W-:Y:S05]  /*6850*/  @P0 EXIT ;  /* 0x000000000000094d */ /* 0x000fea0003800000 */
[----:B------:R-:W3:Y:S01]  /*6860*/  LDC.64 R2, c[0x0][0x3a8] ;  /* 0x0000ea00ff027b82 */ /* 0x000ee20000000a00 */
[----:B------:R-:W4:Y:S01]  /*6870*/  LDCU UR4, c[0x0][0x370] ;  /* 0x00006e00ff0477ac */ /* 0x000f220008000800 */
[----:B-1----:R-:W-:-:S08]  /*6880*/  @!P2 DADD R8, R4, R8 ;  /* 0x000000000408a229 */ /* 0x002fd00000000008 */
[----:B------:R-:W-:-:S08]  /*6890*/  @!P2 DADD R8, R8, R10 ;  /* 0x000000000808a229 */ /* 0x000fd0000000000a */
[----:B0-2---:R-:W-:Y:S01]  /*68a0*/  @!P2 DADD R4, R8, R6 ;  /* 0x000000000804a229 */ /* 0x005fe20000000006 */
[----:B----4-:R-:W-:-:S04]  /*68b0*/  IMAD R19, R19, UR4, R26 ;  /* 0x0000000413137c24 */ /* 0x010fc8000f8e021a */
[----:B---3--:R-:W-:-:S05]  /*68c0*/  IMAD.WIDE.U32 R2, R19, 0x8, R2 ;  /* 0x0000000813027825 */ /* 0x008fca00078e0002 */
[----:B------:R-:W-:Y:S01]  /*68d0*/  STG.E.64 desc[UR10][R2.64], R4 ;  /* 0x0000000402007986 */ /* 0x000fe2000c101b0a */
[----:B------:R-:W-:Y:S05]  /*68e0*/  EXIT ;  /* 0x000000000000794d */ /* 0x000fea0003800000 */
        .weak           $__internal_0_$__cuda_sm20_div_rn_f64_full
        .type           $__internal_0_$__cuda_sm20_div_rn_f64_full,@function
        .size           $__internal_0_$__cuda_sm20_div_rn_f64_full,(.L_x_114 - $__internal_0_$__cuda_sm20_div_rn_f64_full)
$__internal_0_$__cuda_sm20_div_rn_f64_full:
[----:B------:R-:W-:Y:S01]  /*68f0*/  FSETP.GEU.AND P4, PT, |R9|, 1.469367938527859385e-39, PT ;  /* 0x001000000900780b */ /* 0x000fe20003f8e200 */
[----:B------:R-:W-:Y:S01]  /*6900*/  IMAD.MOV.U32 R6, RZ, RZ, R60 ;  /* 0x000000ffff067224 */ /* 0x000fe200078e003c */
[C---:B------:R-:W-:Y:S01]  /*6910*/  FSETP.GEU.AND P2, PT, |R7|.reuse, 1.469367938527859385e-39, PT ;  /* 0x001000000700780b */ /* 0x040fe20003f4e200 */
[----:B------:R-:W-:Y:S01]  /*6920*/  IMAD.MOV.U32 R66, RZ, RZ, 0x1ca00000 ;  /* 0x1ca00000ff427424 */ /* 0x000fe200078e00ff */
[----:B------:R-:W-:Y:S01]  /*6930*/  LOP3.LUT R61, R7, 0x800fffff, RZ, 0xc0, !PT ;  /* 0x800fffff073d7812 */ /* 0x000fe200078ec0ff */
[----:B------:R-:W-:Y:S01]  /*6940*/  BSSY.RECONVERGENT B0, `(.L_x_108) ;  /* 0x0000052000007945 */ /* 0x000fe20003800200 */
[----:B------:R-:W-:Y:S02]  /*6950*/  LOP3.LUT R5, R9, 0x7ff00000, RZ, 0xc0, !PT ;  /* 0x7ff0000009057812 */ /* 0x000fe400078ec0ff */
[----:B------:R-:W-:Y:S02]  /*6960*/  LOP3.LUT R61, R61, 0x3ff00000, RZ, 0xfc, !PT ;  /* 0x3ff000003d3d7812 */ /* 0x000fe400078efcff */
[C---:B------:R-:W-:Y:S01]  /*6970*/  LOP3.LUT R68, R7.reuse, 0x7ff00000, RZ, 0xc0, !PT ;  /* 0x7ff0000007447812 */ /* 0x040fe200078ec0ff */
[----:B------:R-:W-:Y:S01]  /*6980*/  IMAD.MOV.U32 R67, RZ, RZ, R5 ;  /* 0x000000ffff437224 */ /* 0x000fe200078e0005 */
[----:B------:R-:W-:Y:S01]  /*6990*/  MOV R64, 0x1 ;  /* 0x0000000100407802 */ /* 0x000fe20000000f00 */
[----:B------:R-:W-:Y:S01]  /*69a0*/  @!P4 IMAD.MOV.U32 R70, RZ, RZ, RZ ;  /* 0x000000ffff46c224 */ /* 0x000fe200078e00ff */
[----:B------:R-:W-:Y:S01]  /*69b0*/  @!P4 LOP3.LUT R62, R7, 0x7ff00000, RZ, 0xc0, !PT ;  /* 0x7ff00000073ec812 */ /* 0x000fe200078ec0ff */
[----:B------:R-:W-:Y:S01]  /*69c0*/  @!P2 DMUL R60, R6, 8.98846567431157953865e+307 ;  /* 0x7fe00000063ca828 */ /* 0x000fe20000000000 */
[----:B------:R-:W-:-:S02]  /*69d0*/  ISETP.GE.U32.AND P3, PT, R5, R68, PT ;  /* 0x000000440500720c */ /* 0x000fc40003f66070 */
[----:B------:R-:W-:-:S03]  /*69e0*/  @!P4 ISETP.GE.U32.AND P5, PT, R5, R62, PT ;  /* 0x0000003e0500c20c */ /* 0x000fc60003fa6070 */
[----:B------:R-:W0:Y:S01]  /*69f0*/  MUFU.RCP64H R65, R61 ;  /* 0x0000003d00417308 */ /* 0x000e220000001800 */
[----:B------:R-:W-:-:S03]  /*6a00*/  @!P4 SEL R63, R66, 0x63400000, !P5 ;  /* 0x63400000423fc807 */ /* 0x000fc60006800000 */
[----:B------:R-:W-:Y:S02]  /*6a10*/  @!P2 LOP3.LUT R68, R61, 0x7ff00000, RZ, 0xc0, !PT ;  /* 0x7ff000003d44a812 */ /* 0x000fe400078ec0ff */
[--C-:B------:R-:W-:Y:S02]  /*6a20*/  @!P4 LOP3.LUT R62, R63, 0x80000000, R9.reuse, 0xf8, !PT ;  /* 0x800000003f3ec812 */ /* 0x100fe400078ef809 */
[----:B------:R-:W-:Y:S02]  /*6a30*/  SEL R63, R66, 0x63400000, !P3 ;  /* 0x63400000423f7807 */ /* 0x000fe40005800000 */
[----:B------:R-:W-:Y:S01]  /*6a40*/  @!P4 LOP3.LUT R71, R62, 0x100000, RZ, 0xfc, !PT ;  /* 0x001000003e47c812 */ /* 0x000fe200078efcff */
[----:B------:R-:W-:Y:S01]  /*6a50*/  IMAD.MOV.U32 R62, RZ, RZ, R8 ;  /* 0x000000ffff3e7224 */ /* 0x000fe200078e0008 */
[----:B------:R-:W-:-:S06]  /*6a60*/  LOP3.LUT R63, R63, 0x800fffff, R9, 0xf8, !PT ;  /* 0x800fffff3f3f7812 */ /* 0x000fcc00078ef809 */
[----:B------:R-:W-:Y:S02]  /*6a70*/  @!P4 DFMA R62, R62, 2, -R70 ;  /* 0x400000003e3ec82b */ /* 0x000fe40000000846 */
[----:B0-----:R-:W-:-:S08]  /*6a80*/  DFMA R70, R64, -R60, 1 ;  /* 0x3ff000004046742b */ /* 0x001fd0000000083c */
[----:B------:R-:W-:Y:S01]  /*6a90*/  DFMA R70, R70, R70, R70 ;  /* 0x000000464646722b */ /* 0x000fe20000000046 */
[----:B------:R-:W-:-:S05]  /*6aa0*/  @!P4 LOP3.LUT R67, R63, 0x7ff00000, RZ, 0xc0, !PT ;  /* 0x7ff000003f43c812 */ /* 0x000fca00078ec0ff */
[----:B------:R-:W-:Y:S02]  /*6ab0*/  VIADD R69, R67, 0xffffffff ;  /* 0xffffffff43457836 */ /* 0x000fe40000000000 */
[----:B------:R-:W-:-:S03]  /*6ac0*/  DFMA R64, R64, R70, R64 ;  /* 0x000000464040722b */ /* 0x000fc60000000040 */
[----:B------:R-:W-:Y:S01]  /*6ad0*/  ISETP.GT.U32.AND P2, PT, R69, 0x7feffffe, PT ;  /* 0x7feffffe4500780c */ /* 0x000fe20003f44070 */
[----:B------:R-:W-:-:S04]  /*6ae0*/  VIADD R69, R68, 0xffffffff ;  /* 0xffffffff44457836 */ /* 0x000fc80000000000 */
[----:B------:R-:W-:Y:S01]  /*6af0*/  DFMA R72, R64, -R60, 1 ;  /* 0x3ff000004048742b */ /* 0x000fe2000000083c */
[----:B------:R-:W-:-:S07]  /*6b00*/  ISETP.GT.U32.OR P2, PT, R69, 0x7feffffe, P2 ;  /* 0x7feffffe4500780c */ /* 0x000fce0001744470 */
[----:B------:R-:W-:-:S08]  /*6b10*/  DFMA R72, R64, R72, R64 ;  /* 0x000000484048722b */ /* 0x000fd00000000040 */
[----:B------:R-:W-:-:S08]  /*6b20*/  DMUL R70, R72, R62 ;  /* 0x0000003e48467228 */ /* 0x000fd00000000000 */
[----:B------:R-:W-:-:S08]  /*6b30*/  DFMA R64, R70, -R60, R62 ;  /* 0x8000003c4640722b */ /* 0x000fd0000000003e */
[----:B------:R-:W-:Y:S01]  /*6b40*/  DFMA R64, R72, R64, R70 ;  /* 0x000000404840722b */ /* 0x000fe20000000046 */
[----:B------:R-:W-:Y:S10]  /*6b50*/  @P2 BRA `(.L_x_109) ;  /* 0x00000000006c2947 */ /* 0x000ff40003800000 */
[----:B------:R-:W-:-:S04]  /*6b60*/  LOP3.LUT R8, R7, 0x7ff00000, RZ, 0xc0, !PT ;  /* 0x7ff0000007087812 */ /* 0x000fc800078ec0ff */
[CC--:B------:R-:W-:Y:S02]  /*6b70*/  ISETP.GE.U32.AND P2, PT, R5.reuse, R8.reuse, PT ;  /* 0x000000080500720c */ /* 0x0c0fe40003f46070 */
[----:B------:R-:W-:Y:S01]  /*6b80*/  VIADDMNMX R5, R5, -R8, 0xb9600000, !PT ;  /* 0xb960000005057446 */ /* 0x000fe20007800908 */
[----:B------:R-:W-:Y:S01]  /*6b90*/  IMAD.MOV.U32 R8, RZ, RZ, RZ ;  /* 0x000000ffff087224 */ /* 0x000fe200078e00ff */
[----:B------:R-:W-:Y:S02]  /*6ba0*/  SEL R66, R66, 0x63400000, !P2 ;  /* 0x6340000042427807 */ /* 0x000fe40005000000 */
[----:B------:R-:W-:-:S05]  /*6bb0*/  VIMNMX R5, PT, PT, R5, 0x46a00000, PT ;  /* 0x46a0000005057848 */ /* 0x000fca0003fe0100 */
[----:B------:R-:W-:-:S04]  /*6bc0*/  IMAD.IADD R5, R5, 0x1, -R66 ;  /* 0x0000000105057824 */ /* 0x000fc800078e0a42 */
[----:B------:R-:W-:-:S06]  /*6bd0*/  VIADD R9, R5, 0x7fe00000 ;  /* 0x7fe0000005097836 */ /* 0x000fcc0000000000 */
[----:B------:R-:W-:-:S10]  /*6be0*/  DMUL R70, R64, R8 ;  /* 0x0000000840467228 */ /* 0x000fd40000000000 */
[----:B------:R-:W-:-:S13]  /*6bf0*/  FSETP.GTU.AND P2, PT, |R71|, 1.469367938527859385e-39, PT ;  /* 0x001000004700780b */ /* 0x000fda0003f4c200 */
[----:B------:R-:W-:Y:S05]  /*6c00*/  @P2 BRA `(.L_x_110) ;  /* 0x0000000000942947 */ /* 0x000fea0003800000 */
[----:B------:R-:W-:-:S06]  /*6c10*/  DFMA R60, R64, -R60, R62 ;  /* 0x8000003c403c722b */ /* 0x000fcc000000003e */
[----:B------:R-:W-:-:S04]  /*6c20*/  IMAD.MOV.U32 R60, RZ, RZ, RZ ;  /* 0x000000ffff3c7224 */ /* 0x000fc800078e00ff */
[C---:B------:R-:W-:Y:S02]  /*6c30*/  FSETP.NEU.AND P2, PT, R61.reuse, RZ, PT ;  /* 0x000000ff3d00720b */ /* 0x040fe40003f4d000 */
[----:B------:R-:W-:-:S04]  /*6c40*/  LOP3.LUT R7, R61, 0x80000000, R7, 0x48, !PT ;  /* 0x800000003d077812 */ /* 0x000fc800078e4807 */
[----:B------:R-:W-:-:S07]  /*6c50*/  LOP3.LUT R61, R7, R9, RZ, 0xfc, !PT ;  /* 0x00000009073d7212 */ /* 0x000fce00078efcff */
[----:B------:R-:W-:Y:S05]  /*6c60*/  @!P2 BRA `(.L_x_110) ;  /* 0x00000000007ca947 */ /* 0x000fea0003800000 */
[----:B------:R-:W-:Y:S01]  /*6c70*/  IMAD.MOV R9, RZ, RZ, -R5 ;  /* 0x000000ffff097224 */ /* 0x000fe200078e0a05 */
[----:B------:R-:W-:Y:S01]  /*6c80*/  DMUL.RP R60, R64, R60 ;  /* 0x0000003c403c7228 */ /* 0x000fe20000008000 */
[----:B------:R-:W-:Y:S01]  /*6c90*/  IMAD.MOV.U32 R8, RZ, RZ, RZ ;  /* 0x000000ffff087224 */ /* 0x000fe200078e00ff */
[----:B------:R-:W-:-:S05]  /*6ca0*/  IADD3 R5, PT, PT, -R5, -0x43300000, RZ ;  /* 0xbcd0000005057810 */ /* 0x000fca0007ffe1ff */
[----:B------:R-:W-:-:S03]  /*6cb0*/  DFMA R8, R70, -R8, R64 ;  /* 0x800000084608722b */ /* 0x000fc60000000040 */
[----:B------:R-:W-:-:S07]  /*6cc0*/  LOP3.LUT R7, R61, R7, RZ, 0x3c, !PT ;  /* 0x000000073d077212 */ /* 0x000fce00078e3cff */
[----:B------:R-:W-:-:S04]  /*6cd0*/  FSETP.NEU.AND P2, PT, |R9|, R5, PT ;  /* 0x000000050900720b */ /* 0x000fc80003f4d200 */
[----:B------:R-:W-:Y:S02]  /*6ce0*/  FSEL R70, R60, R70, !P2 ;  /* 0x000000463c467208 */ /* 0x000fe40005000000 */
[----:B------:R-:W-:Y:S01]  /*6cf0*/  FSEL R71, R7, R71, !P2 ;  /* 0x0000004707477208 */ /* 0x000fe20005000000 */
[----:B------:R-:W-:Y:S06]  /*6d00*/  BRA `(.L_x_110) ;  /* 0x0000000000547947 */ /* 0x000fec0003800000 */
.L_x_109:
[----:B------:R-:W-:-:S14]  /*6d10*/  DSETP.NAN.AND P2, PT, R8, R8, PT ;  /* 0x000000080800722a */ /* 0x000fdc0003f48000 */
[----:B------:R-:W-:Y:S05]  /*6d20*/  @P2 BRA `(.L_x_111) ;  /* 0x0000000000442947 */ /* 0x000fea0003800000 */
[----:B------:R-:W-:-:S14]  /*6d30*/  DSETP.NAN.AND P2, PT, R6, R6, PT ;  /* 0x000000060600722a */ /* 0x000fdc0003f48000 */
[----:B------:R-:W-:Y:S05]  /*6d40*/  @P2 BRA `(.L_x_112) ;  /* 0x0000000000302947 */ /* 0x000fea0003800000 */
[----:B------:R-:W-:Y:S01]  /*6d50*/  ISETP.NE.AND P2, PT, R67, R68, PT ;  /* 0x000000444300720c */ /* 0x000fe20003f45270 */
[----:B------:R-:W-:Y:S01]  /*6d60*/  IMAD.MOV.U32 R71, RZ, RZ, -0x80000 ;  /* 0xfff80000ff477424 */ /* 0x000fe200078e00ff */
[----:B------:R-:W-:-:S11]  /*6d70*/  MOV R70, 0x0 ;  /* 0x0000000000467802 */ /* 0x000fd60000000f00 */
[----:B------:R-:W-:Y:S05]  /*6d80*/  @!P2 BRA `(.L_x_110) ;  /* 0x000000000034a947 */ /* 0x000fea0003800000 */
[----:B------:R-:W-:Y:S02]  /*6d90*/  ISETP.NE.AND P2, PT, R67, 0x7ff00000, PT ;  /* 0x7ff000004300780c */ /* 0x000fe40003f45270 */
[----:B------:R-:W-:Y:S02]  /*6da0*/  LOP3.LUT R71, R9, 0x80000000, R7, 0x48, !PT ;  /* 0x8000000009477812 */ /* 0x000fe400078e4807 */
[----:B------:R-:W-:-:S13]  /*6db0*/  ISETP.EQ.OR P2, PT, R68, RZ, !P2 ;  /* 0x000000ff4400720c */ /* 0x000fda0005742670 */
[----:B------:R-:W-:Y:S01]  /*6dc0*/  @P2 LOP3.LUT R5, R71, 0x7ff00000, RZ, 0xfc, !PT ;  /* 0x7ff0000047052812 */ /* 0x000fe200078efcff */
[----:B------:R-:W-:Y:S02]  /*6dd0*/  @!P2 IMAD.MOV.U32 R70, RZ, RZ, RZ ;  /* 0x000000ffff46a224 */ /* 0x000fe400078e00ff */
[----:B------:R-:W-:Y:S02]  /*6de0*/  @P2 IMAD.MOV.U32 R70, RZ, RZ, RZ ;  /* 0x000000ffff462224 */ /* 0x000fe400078e00ff */
[----:B------:R-:W-:Y:S01]  /*6df0*/  @P2 IMAD.MOV.U32 R71, RZ, RZ, R5 ;  /* 0x000000ffff472224 */ /* 0x000fe200078e0005 */
[----:B------:R-:W-:Y:S06]  /*6e00*/  BRA `(.L_x_110) ;  /* 0x0000000000147947 */ /* 0x000fec0003800000 */
.L_x_112:
[----:B------:R-:W-:Y:S01]  /*6e10*/  LOP3.LUT R71, R7, 0x80000, RZ, 0xfc, !PT ;  /* 0x0008000007477812 */ /* 0x000fe200078efcff */
[----:B------:R-:W-:Y:S01]  /*6e20*/  IMAD.MOV.U32 R70, RZ, RZ, R6 ;  /* 0x000000ffff467224 */ /* 0x000fe200078e0006 */
[----:B------:R-:W-:Y:S06]  /*6e30*/  BRA `(.L_x_110) ;  /* 0x0000000000087947 */ /* 0x000fec0003800000 */
.L_x_111:
[----:B------:R-:W-:Y:S01]  /*6e40*/  LOP3.LUT R71, R9, 0x80000, RZ, 0xfc, !PT ;  /* 0x0008000009477812 */ /* 0x000fe200078efcff */
[----:B------:R-:W-:-:S07]  /*6e50*/  IMAD.MOV.U32 R70, RZ, RZ, R8 ;  /* 0x000000ffff467224 */ /* 0x000fce00078e0008 */
.L_x_110:
[----:B------:R-:W-:Y:S05]  /*6e60*/  BSYNC.RECONVERGENT B0 ;  /* 0x0000000000007941 */ /* 0x000fea0003800200 */
.L_x_108:
[----:B------:R-:W-:Y:S02]  /*6e70*/  IMAD.MOV.U32 R6, RZ, RZ, R0 ;  /* 0x000000ffff067224 */ /* 0x000fe400078e0000 */
[----:B------:R-:W-:-:S04]  /*6e80*/  IMAD.MOV.U32 R7, RZ, RZ, 0x0 ;  /* 0x00000000ff077424 */ /* 0x000fc800078e00ff */
[----:B------:R-:W-:Y:S05]  /*6e90*/  RET.REL.NODEC R6 `(ExpDist) ;  /* 0xffffff9006587950 */ /* 0x000fea0003c3ffff */
.L_x_113:
        /* <DEDUP_REMOVED lines=14> */
.L_x_114:


//--------------------- .nv.shared.reserved.0     --------------------------
	.section	.nv.shared.reserved.0,"aw",@nobits
	.weak		__nv_reservedSMEM_offset_0_alias
	.size		__nv_reservedSMEM_offset_0_alias, 0, 64
	.other		__nv_reservedSMEM_offset_0_alias,@"STO_CUDA_RESERVED_SHARED STV_DEFAULT"
__nv_reservedSMEM_offset_0_alias:
	.zero		0
	.zero		64


//--------------------- .nv.global                --------------------------
	.section	.nv.global,"aw",@nobits
.nv.global:
	.type		_ZN33_INTERNAL_0a2b960a_4_k_cu_ExpDist6thrust24THRUST_300001_SM_1000_NS12placeholders2_5E,@object
	.size		_ZN33_INTERNAL_0a2b960a_4_k_cu_ExpDist6thrust24THRUST_300001_SM_1000_NS12placeholders2_5E,(_ZN33_INTERNAL_0a2b960a_4_k_cu_ExpDist4cuda3std3__45__cpo6cbeginE - _ZN33_INTERNAL_0a2b960a_4_k_cu_ExpDist6thrust24THRUST_300001_SM_1000_NS12placeholders2_5E)
_ZN33_INTERNAL_0a2b960a_4_k_cu_ExpDist6thrust24THRUST_300001_SM_1000_NS12placeholders2_5E:
	.zero		1
	.type		_ZN33_INTERNAL_0a2b960a_4_k_cu_ExpDist4cuda3std3__45__cpo6cbeginE,@object
	.size		_ZN33_INTERNAL_0a2b960a_4_k_cu_ExpDist4cuda3std3__45__cpo6cbeginE,(_ZN33_INTERNAL_0a2b960a_4_k_cu_ExpDist4cuda3std6ranges3__45__cpo6cbeginE - _ZN33_INTERNAL_0a2b960a_4_k_cu_ExpDist4cuda3std3__45__cpo6cbeginE)
_ZN33_INTERNAL_0a2b960a_4_k_cu_ExpDist4cuda3std3__45__cpo6cbeginE:
	.zero		1
	.type		_ZN33_INTERNAL_0a2b960a_4_k_cu_ExpDist4cuda3std6ranges3__45__cpo6cbeginE,@object
	.size		_ZN33_INTERNAL_0a2b960a_4_k_cu_ExpDist4cuda3std6ranges3__45__cpo6cbeginE,(_ZN33_INTERNAL_0a2b960a_4_k_cu_ExpDist4cuda3std3__48in_placeE - _ZN33_INTERNAL_0a2b960a_4_k_cu_ExpDist4cuda3std6ranges3__45__cpo6cbeginE)
_ZN33_INTERNAL_0a2b960a_4_k_cu_ExpDist4cuda3std6ranges3__45__cpo6cbeginE:
	.zero		1
	.type		_ZN33_INTERNAL_0a2b960a_4_k_cu_ExpDist4cuda3std3__48in_placeE,@object
	.size		_ZN33_INTERNAL_0a2b960a_4_k_cu_ExpDist4cuda3std3__48in_placeE,(_ZN33_INTERNAL_0a2b960a_4_k_cu_ExpDist4cuda3std6ranges3__45__cpo4sizeE - _ZN33_INTERNAL_0a2b960a_4_k_cu_ExpDist4cuda3std3__48in_placeE)
_ZN33_INTERNAL_0a2b960a_4_k_cu_ExpDist4cuda3std3__48in_placeE:
	.zero		1
	.type		_ZN33_INTERNAL_0a2b960a_4_k_cu_ExpDist4cuda3std6ranges3__45__cpo4sizeE,@object
	.size		_ZN33_INTERNAL_0a2b960a_4_k_cu_ExpDist4cuda3std6ranges3__45__cpo4sizeE,(_ZN33_INTERNAL_0a2b960a_4_k_cu_ExpDist6thrust24THRUST_300001_SM_1000_NS12placeholders2_9E - _ZN33_INTERNAL_0a2b960a_4_k_cu_ExpDist4cuda3std6ranges3__45__cpo4sizeE)
_ZN33_INTERNAL_0a2b960a_4_k_cu_ExpDist4cuda3std6ranges3__45__cpo4sizeE:
	.zero		1
	.type		_ZN33_INTERNAL_0a2b960a_4_k_cu_ExpDist6thrust24THRUST_300001_SM_1000_NS12placeholders2_9E,@object
	.size		_ZN33_INTERNAL_0a2b960a_4_k_cu_ExpDist6thrust24THRUST_300001_SM_1000_NS12placeholders2_9E,(_ZN33_INTERNAL_0a2b960a_4_k_cu_ExpDist4cuda3std3__45__cpo7crbeginE - _ZN33_INTERNAL_0a2b960a_4_k_cu_ExpDist6thrust24THRUST_300001_SM_1000_NS12placeholders2_9E)
_ZN33_INTERNAL_0a2b960a_4_k_cu_ExpDist6thrust24THRUST_300001_SM_1000_NS12placeholders2_9E:
	.zero		1
	.type		_ZN33_INTERNAL_0a2b960a_4_k_cu_ExpDist4cuda3std3__45__cpo7crbeginE,@object
	.size		_ZN33_INTERNAL_0a2b960a_4_k_cu_ExpDist4cuda3std3__45__cpo7crbeginE,(_ZN33_INTERNAL_0a2b960a_4_k_cu_ExpDist4cuda3std6ranges3__45__cpo4nextE - _ZN33_INTERNAL_0a2b960a_4_k_cu_ExpDist4cuda3std3__45__cpo7crbeginE)
_ZN33_INTERNAL_0a2b960a_4_k_cu_ExpDist4cuda3std3__45__cpo7crbeginE:
	.zero		1
	.type		_ZN33_INTERNAL_0a2b960a_4_k_cu_ExpDist4cuda3std6ranges3__45__cpo4nextE,@object
	.size		_ZN33_INTERNAL_0a2b960a_4_k_cu_ExpDist4cuda3std6ranges3__45__cpo4nextE,(_ZN33_INTERNAL_0a2b960a_4_k_cu_ExpDist4cuda3std6ranges3__45__cpo4swapE - _ZN33_INTERNAL_0a2b960a_4_k_cu_ExpDist4cuda3std6ranges3__45__cpo4nextE)
_ZN33_INTERNAL_0a2b960a_4_k_cu_ExpDist4cuda3std6ranges3__45__cpo4nextE:
	.zero		1
	.type		_ZN33_INTERNAL_0a2b960a_4_k_cu_ExpDist4cuda3std6ranges3__45__cpo4swapE,@object
	.size		_ZN33_INTERNAL_0a2b960a_4_k_cu_ExpDist4cuda3std6ranges3__45__cpo4swapE,(_ZN33_INTERNAL_0a2b960a_4_k_cu_ExpDist6thrust24THRUST_300001_SM_1000_NS12placeholders2_1E - _ZN33_INTERNAL_0a2b960a_4_k_cu_ExpDist4cuda3std6ranges3__45__cpo4swapE)
_ZN33_INTERNAL_0a2b960a_4_k_cu_ExpDist4cuda3std6ranges3__45__cpo4swapE:
	.zero		1
	.type		_ZN33_INTERNAL_0a2b960a_4_k_cu_ExpDist6thrust24THRUST_300001_SM_1000_NS12placeholders2_1E,@object
	.size		_ZN33_INTERNAL_0a2b960a_4_k_cu_ExpDist6thrust24THRUST_300001_SM_1000_NS12placeholders2_1E,(_ZN33_INTERNAL_0a2b960a_4_k_cu_ExpDist6thrust24THRUST_300001_SM_1000_NS12placeholders2_3E - _ZN33_INTERNAL_0a2b960a_4_k_cu_ExpDist6thrust24THRUST_300001_SM_1000_NS12placeholders2_1E)
_ZN33_INTERNAL_0a2b960a_4_k_cu_ExpDist6thrust24THRUST_300001_SM_1000_NS12placeholders2_1E:
	.zero		1
	.type		_ZN33_INTERNAL_0a2b960a_4_k_cu_ExpDist6thrust24THRUST_300001_SM_1000_NS12placeholders2_3E,@object
	.size		_ZN33_INTERNAL_0a2b960a_4_k_cu_ExpDist6thrust24THRUST_300001_SM_1000_NS12placeholders2_3E,(_ZN33_INTERNAL_0a2b960a_4_k_cu_ExpDist4cuda3std3__45__cpo5beginE - _ZN33_INTERNAL_0a2b960a_4_k_cu_ExpDist6thrust24THRUST_300001_SM_1000_NS12placeholders2_3E)
_ZN33_INTERNAL_0a2b960a_4_k_cu_ExpDist6thrust24THRUST_300001_SM_1000_NS12placeholders2_3E:
	.zero		1
	.type		_ZN33_INTERNAL_0a2b960a_4_k_cu_ExpDist4cuda3std3__45__cpo5beginE,@object
	.size		_ZN33_INTERNAL_0a2b960a_4_k_cu_ExpDist4cuda3std3__45__cpo5beginE,(_ZN33_INTERNAL_0a2b960a_4_k_cu_ExpDist4cuda3std6ranges3__45__cpo5beginE - _ZN33_INTERNAL_0a2b960a_4_k_cu_ExpDist4cuda3std3__45__cpo5beginE)
_ZN33_INTERNAL_0a2b960a_4_k_cu_ExpDist4cuda3std3__45__cpo5beginE:
	.zero		1
	.type		_ZN33_INTERNAL_0a2b960a_4_k_cu_ExpDist4cuda3std6ranges3__45__cpo5beginE,@object
	.size		_ZN33_INTERNAL_0a2b960a_4_k_cu_ExpDist4cuda3std6ranges3__45__cpo5beginE,(_ZN33_INTERNAL_0a2b960a_4_k_cu_ExpDist4cuda3std3__435_GLOBAL__N__0a2b960a_4_k_cu_ExpDist6ignoreE - _ZN33_INTERNAL_0a2b960a_4_k_cu_ExpDist4cuda3std6ranges3__45__cpo5beginE)
_ZN33_INTERNAL_0a2b960a_4_k_cu_ExpDist4cuda3std6ranges3__45__cpo5beginE:
	.zero		1
	.type		_ZN33_INTERNAL_0a2b960a_4_k_cu_ExpDist4cuda3std3__435_GLOBAL__N__0a2b960a_4_k_cu_ExpDist6ignoreE,@object
	.size		_ZN33_INTERNAL_0a2b960a_4_k_cu_ExpDist4cuda3std3__435_GLOBAL__N__0a2b960a_4_k_cu_ExpDist6ignoreE,(_ZN33_INTERNAL_0a2b960a_4_k_cu_ExpDist4cuda3std6ranges3__45__cpo4dataE - _ZN33_INTERNAL_0a2b960a_4_k_cu_ExpDist4cuda3std3__435_GLOBAL__N__0a2b960a_4_k_cu_ExpDist6ignoreE)
_ZN33_INTERNAL_0a2b960a_4_k_cu_ExpDist4cuda3std3__435_GLOBAL__N__0a2b960a_4_k_cu_ExpDist6ignoreE:
	.zero		1
	.type		_ZN33_INTERNAL_0a2b960a_4_k_cu_ExpDist4cuda3std6ranges3__45__cpo4dataE,@object
	.size		_ZN33_INTERNAL_0a2b960a_4_k_cu_ExpDist4cuda3std6ranges3__45__cpo4dataE,(_ZN33_INTERNAL_0a2b960a_4_k_cu_ExpDist6thrust24THRUST_300001_SM_1000_NS12placeholders2_7E - _ZN33_INTERNAL_0a2b960a_4_k_cu_ExpDist4cuda3std6ranges3__45__cpo4dataE)
_ZN33_INTERNAL_0a2b960a_4_k_cu_ExpDist4cuda3std6ranges3__45__cpo4dataE:
	.zero		1
	.type		_ZN33_INTERNAL_0a2b960a_4_k_cu_ExpDist6thrust24THRUST_300001_SM_1000_NS12placeholders2_7E,@object
	.size		_ZN33_INTERNAL_0a2b960a_4_k_cu_ExpDist6thrust24THRUST_300001_SM_1000_NS12placeholders2_7E,(_ZN33_INTERNAL_0a2b960a_4_k_cu_ExpDist4cuda3std3__45__cpo6rbeginE - _ZN33_INTERNAL_0a2b960a_4_k_cu_ExpDist6thrust24THRUST_300001_SM_1000_NS12placeholders2_7E)
_ZN33_INTERNAL_0a2b960a_4_k_cu_ExpDist6thrust24THRUST_300001_SM_1000_NS12placeholders2_7E:
	.zero		1
	.type		_ZN33_INTERNAL_0a2b960a_4_k_cu_ExpDist4cuda3std3__45__cpo6rbeginE,@object
	.size		_ZN33_INTERNAL_0a2b960a_4_k_cu_ExpDist4cuda3std3__45__cpo6rbeginE,(_ZN33_INTERNAL_0a2b960a_4_k_cu_ExpDist4cuda3std6ranges3__45__cpo7advanceE - _ZN33_INTERNAL_0a2b960a_4_k_cu_ExpDist4cuda3std3__45__cpo6rbeginE)
_ZN33_INTERNAL_0a2b960a_4_k_cu_ExpDist4cuda3std3__45__cpo6rbeginE:
	.zero		1
	.type		_ZN33_INTERNAL_0a2b960a_4_k_cu_ExpDist4cuda3std6ranges3__45__cpo7advanceE,@object
	.size		_ZN33_INTERNAL_0a2b960a_4_k_cu_ExpDist4cuda3std6ranges3__45__cpo7advanceE,(_ZN33_INTERNAL_0a2b960a_4_k_cu_ExpDist4cuda3std3__47nulloptE - _ZN33_INTERNAL_0a2b960a_4_k_cu_ExpDist4cuda3std6ranges3__45__cpo7advanceE)
_ZN33_INTERNAL_0a2b960a_4_k_cu_ExpDist4cuda3std6ranges3__45__cpo7advanceE:
	.zero		1
	.type		_ZN33_INTERNAL_0a2b960a_4_k_cu_ExpDist4cuda3std3__47nulloptE,@object
	.size		_ZN33_INTERNAL_0a2b960a_4_k_cu_ExpDist4cuda3std3__47nulloptE,(_ZN33_INTERNAL_0a2b960a_4_k_cu_ExpDist4cuda3std6ranges3__45__cpo8distanceE - _ZN33_INTERNAL_0a2b960a_4_k_cu_ExpDist4cuda3std3__47nulloptE)
_ZN33_INTERNAL_0a2b960a_4_k_cu_ExpDist4cuda3std3__47nulloptE:
	.zero		1
	.type		_ZN33_INTERNAL_0a2b960a_4_k_cu_ExpDist4cuda3std6ranges3__45__cpo8distanceE,@object
	.size		_ZN33_INTERNAL_0a2b960a_4_k_cu_ExpDist4cuda3std6ranges3__45__cpo8distanceE,(_ZN33_INTERNAL_0a2b960a_4_k_cu_ExpDist6thrust24THRUST_300001_SM_1000_NS12placeholders2_6E - _ZN33_INTERNAL_0a2b960a_4_k_cu_ExpDist4cuda3std6ranges3__45__cpo8distanceE)
_ZN33_INTERNAL_0a2b960a_4_k_cu_ExpDist4cuda3std6ranges3__45__cpo8distanceE:
	.zero		1
	.type		_ZN33_INTERNAL_0a2b960a_4_k_cu_ExpDist6thrust24THRUST_300001_SM_1000_NS12placeholders2_6E,@object
	.size		_ZN33_INTERNAL_0a2b960a_4_k_cu_ExpDist6thrust24THRUST_300001_SM_1000_NS12placeholders2_6E,(_ZN33_INTERNAL_0a2b960a_4_k_cu_ExpDist4cuda3std3__45__cpo4cendE - _ZN33_INTERNAL_0a2b960a_4_k_cu_ExpDist6thrust24THRUST_300001_SM_1000_NS12placeholders2_6E)
_ZN33_INTERNAL_0a2b960a_4_k_cu_ExpDist6thrust24THRUST_300001_SM_1000_NS12placeholders2_6E:
	.zero		1
	.type		_ZN33_INTERNAL_0a2b960a_4_k_cu_ExpDist4cuda3std3__45__cpo4cendE,@object
	.size		_ZN33_INTERNAL_0a2b960a_4_k_cu_ExpDist4cuda3std3__45__cpo4cendE,(_ZN33_INTERNAL_0a2b960a_4_k_cu_ExpDist4cuda3std6ranges3__45__cpo4cendE - _ZN33_INTERNAL_0a2b960a_4_k_cu_ExpDist4cuda3std3__45__cpo4cendE)
_ZN33_INTERNAL_0a2b960a_4_k_cu_ExpDist4cuda3std3__45__cpo4cendE:
	.zero		1
	.type		_ZN33_INTERNAL_0a2b960a_4_k_cu_ExpDist4cuda3std6ranges3__45__cpo4cendE,@object
	.size		_ZN33_INTERNAL_0a2b960a_4_k_cu_ExpDist4cuda3std6ranges3__45__cpo4cendE,(_ZN33_INTERNAL_0a2b960a_4_k_cu_ExpDist4cuda3std3__420unreachable_sentinelE - _ZN33_INTERNAL_0a2b960a_4_k_cu_ExpDist4cuda3std6ranges3__45__cpo4cendE)
_ZN33_INTERNAL_0a2b960a_4_k_cu_ExpDist4cuda3std6ranges3__45__cpo4cendE:
	.zero		1
	.type		_ZN33_INTERNAL_0a2b960a_4_k_cu_ExpDist4cuda3std3__420unreachable_sentinelE,@object
	.size		_ZN33_INTERNAL_0a2b960a_4_k_cu_ExpDist4cuda3std3__420unreachable_sentinelE,(_ZN33_INTERNAL_0a2b960a_4_k_cu_ExpDist4cuda3std6ranges3__45__cpo5ssizeE - _ZN33_INTERNAL_0a2b960a_4_k_cu_ExpDist4cuda3std3__420unreachable_sentinelE)
_ZN33_INTERNAL_0a2b960a_4_k_cu_ExpDist4cuda3std3__420unreachable_sentinelE:
	.zero		1
	.type		_ZN33_INTERNAL_0a2b960a_4_k_cu_ExpDist4cuda3std6ranges3__45__cpo5ssizeE,@object
	.size		_ZN33_INTERNAL_0a2b960a_4_k_cu_ExpDist4cuda3std6ranges3__45__cpo5ssizeE,(_ZN33_INTERNAL_0a2b960a_4_k_cu_ExpDist6thrust24THRUST_300001_SM_1000_NS12placeholders3_10E - _ZN33_INTERNAL_0a2b960a_4_k_cu_ExpDist4cuda3std6ranges3__45__cpo5ssizeE)
_ZN33_INTERNAL_0a2b960a_4_k_cu_ExpDist4cuda3std6ranges3__45__cpo5ssizeE:
	.zero		1
	.type		_ZN33_INTERNAL_0a2b960a_4_k_cu_ExpDist6thrust24THRUST_300001_SM_1000_NS12placeholders3_10E,@object
	.size		_ZN33_INTERNAL_0a2b960a_4_k_cu_ExpDist6thrust24THRUST_300001_SM_1000_NS12placeholders3_10E,(_ZN33_INTERNAL_0a2b960a_4_k_cu_ExpDist4cuda3std3__45__cpo5crendE - _ZN33_INTERNAL_0a2b960a_4_k_cu_ExpDist6thrust24THRUST_300001_SM_1000_NS12placeholders3_10E)
_ZN33_INTERNAL_0a2b960a_4_k_cu_ExpDist6thrust24THRUST_300001_SM_1000_NS12placeholders3_10E:
	.zero		1
	.type		_ZN33_INTERNAL_0a2b960a_4_k_cu_ExpDist4cuda3std3__45__cpo5crendE,@object
	.size		_ZN33_INTERNAL_0a2b960a_4_k_cu_ExpDist4cuda3std3__45__cpo5crendE,(_ZN33_INTERNAL_0a2b960a_4_k_cu_ExpDist4cuda3std6ranges3__45__cpo4prevE - _ZN33_INTERNAL_0a2b960a_4_k_cu_ExpDist4cuda3std3__45__cpo5crendE)
_ZN33_INTERNAL_0a2b960a_4_k_cu_ExpDist4cuda3std3__45__cpo5crendE:
	.zero		1
	.type		_ZN33_INTERNAL_0a2b960a_4_k_cu_ExpDist4cuda3std6ranges3__45__cpo4prevE,@object
	.size		_ZN33_INTERNAL_0a2b960a_4_k_cu_ExpDist4cuda3std6ranges3__45__cpo4prevE,(_ZN33_INTERNAL_0a2b960a_4_k_cu_ExpDist4cuda3std6ranges3__45__cpo9iter_moveE - _ZN33_INTERNAL_0a2b960a_4_k_cu_ExpDist4cuda3std6ranges3__45__cpo4prevE)
_ZN33_INTERNAL_0a2b960a_4_k_cu_ExpDist4cuda3std6ranges3__45__cpo4prevE:
	.zero		1
	.type		_ZN33_INTERNAL_0a2b960a_4_k_cu_ExpDist4cuda3std6ranges3__45__cpo9iter_moveE,@object
	.size		_ZN33_INTERNAL_0a2b960a_4_k_cu_ExpDist4cuda3std6ranges3__45__cpo9iter_moveE,(_ZN33_INTERNAL_0a2b960a_4_k_cu_ExpDist6thrust24THRUST_300001_SM_1000_NS12placeholders2_2E - _ZN33_INTERNAL_0a2b960a_4_k_cu_ExpDist4cuda3std6ranges3__45__cpo9iter_moveE)
_ZN33_INTERNAL_0a2b960a_4_k_cu_ExpDist4cuda3std6ranges3__45__cpo9iter_moveE:
	.zero		1
	.type		_ZN33_INTERNAL_0a2b960a_4_k_cu_ExpDist6thrust24THRUST_300001_SM_1000_NS12placeholders2_2E,@object
	.size		_ZN33_INTERNAL_0a2b960a_4_k_cu_ExpDist6thrust24THRUST_300001_SM_1000_NS12placeholders2_2E,(_ZN33_INTERNAL_0a2b960a_4_k_cu_ExpDist6thrust24THRUST_300001_SM_1000_NS12placeholders2_4E - _ZN33_INTERNAL_0a2b960a_4_k_cu_ExpDist6thrust24THRUST_300001_SM_1000_NS12placeholders2_2E)
_ZN33_INTERNAL_0a2b960a_4_k_cu_ExpDist6thrust24THRUST_300001_SM_1000_NS12placeholders2_2E:
	.zero		1
	.type		_ZN33_INTERNAL_0a2b960a_4_k_cu_ExpDist6thrust24THRUST_300001_SM_1000_NS12placeholders2_4E,@object
	.size		_ZN33_INTERNAL_0a2b960a_4_k_cu_ExpDist6thrust24THRUST_300001_SM_1000_NS12placeholders2_4E,(_ZN33_INTERNAL_0a2b960a_4_k_cu_ExpDist4cuda3std3__45__cpo3endE - _ZN33_INTERNAL_0a2b960a_4_k_cu_ExpDist6thrust24THRUST_300001_SM_1000_NS12placeholders2_4E)
_ZN33_INTERNAL_0a2b960a_4_k_cu_ExpDist6thrust24THRUST_300001_SM_1000_NS12placeholders2_4E:
	.zero		1
	.type		_ZN33_INTERNAL_0a2b960a_4_k_cu_ExpDist4cuda3std3__45__cpo3endE,@object
	.size		_ZN33_INTERNAL_0a2b960a_4_k_cu_ExpDist4cuda3std3__45__cpo3endE,(_ZN33_INTERNAL_0a2b960a_4_k_cu_ExpDist4cuda3std6ranges3__45__cpo3endE - _ZN33_INTERNAL_0a2b960a_4_k_cu_ExpDist4cuda3std3__45__cpo3endE)
_ZN33_INTERNAL_0a2b960a_4_k_cu_ExpDist4cuda3std3__45__cpo3endE:
	.zero		1
	.type		_ZN33_INTERNAL_0a2b960a_4_k_cu_ExpDist4cuda3std6ranges3__45__cpo3endE,@object
	.size		_ZN33_INTERNAL_0a2b960a_4_k_cu_ExpDist4cuda3std6ranges3__45__cpo3endE,(_ZN33_INTERNAL_0a2b960a_4_k_cu_ExpDist4cuda3std3__419piecewise_constructE - _ZN33_INTERNAL_0a2b960a_4_k_cu_ExpDist4cuda3std6ranges3__45__cpo3endE)
_ZN33_INTERNAL_0a2b960a_4_k_cu_ExpDist4cuda3std6ranges3__45__cpo3endE:
	.zero		1
	.type		_ZN33_INTERNAL_0a2b960a_4_k_cu_ExpDist4cuda3std3__419piecewise_constructE,@object
	.size		_ZN33_INTERNAL_0a2b960a_4_k_cu_ExpDist4cuda3std3__419piecewise_constructE,(_ZN33_INTERNAL_0a2b960a_4_k_cu_ExpDist4cuda3std6ranges3__45__cpo5cdataE - _ZN33_INTERNAL_0a2b960a_4_k_cu_ExpDist4cuda3std3__419piecewise_constructE)
_ZN33_INTERNAL_0a2b960a_4_k_cu_ExpDist4cuda3std3__419piecewise_constructE:
	.zero		1
	.type		_ZN33_INTERNAL_0a2b960a_4_k_cu_ExpDist4cuda3std6ranges3__45__cpo5cdataE,@object
	.size		_ZN33_INTERNAL_0a2b960a_4_k_cu_ExpDist4cuda3std6ranges3__45__cpo5cdataE,(_ZN33_INTERNAL_0a2b960a_4_k_cu_ExpDist6thrust24THRUST_300001_SM_1000_NS12placeholders2_8E - _ZN33_INTERNAL_0a2b960a_4_k_cu_ExpDist4cuda3std6ranges3__45__cpo5cdataE)
_ZN33_INTERNAL_0a2b960a_4_k_cu_ExpDist4cuda3std6ranges3__45__cpo5cdataE:
	.zero		1
	.type		_ZN33_INTERNAL_0a2b960a_4_k_cu_ExpDist6thrust24THRUST_300001_SM_1000_NS12placeholders2_8E,@object
	.size		_ZN33_INTERNAL_0a2b960a_4_k_cu_ExpDist6thrust24THRUST_300001_SM_1000_NS12placeholders2_8E,(_ZN33_INTERNAL_0a2b960a_4_k_cu_ExpDist4cuda3std3__45__cpo4rendE - _ZN33_INTERNAL_0a2b960a_4_k_cu_ExpDist6thrust24THRUST_300001_SM_1000_NS12placeholders2_8E)
_ZN33_INTERNAL_0a2b960a_4_k_cu_ExpDist6thrust24THRUST_300001_SM_1000_NS12placeholders2_8E:
	.zero		1
	.type		_ZN33_INTERNAL_0a2b960a_4_k_cu_ExpDist4cuda3std3__45__cpo4rendE,@object
	.size		_ZN33_INTERNAL_0a2b960a_4_k_cu_ExpDist4cuda3std3__45__cpo4rendE,(_ZN33_INTERNAL_0a2b960a_4_k_cu_ExpDist4cuda3std6ranges3__45__cpo9iter_swapE - _ZN33_INTERNAL_0a2b960a_4_k_cu_ExpDist4cuda3std3__45__cpo4rendE)
_ZN33_INTERNAL_0a2b960a_4_k_cu_ExpDist4cuda3std3__45__cpo4rendE:
	.zero		1
	.type		_ZN33_INTERNAL_0a2b960a_4_k_cu_ExpDist4cuda3std6ranges3__45__cpo9iter_swapE,@object
	.size		_ZN33_INTERNAL_0a2b960a_4_k_cu_ExpDist4cuda3std6ranges3__45__cpo9iter_swapE,(_ZN33_INTERNAL_0a2b960a_4_k_cu_ExpDist4cuda3std3__48unexpectE - _ZN33_INTERNAL_0a2b960a_4_k_cu_ExpDist4cuda3std6ranges3__45__cpo9iter_swapE)
_ZN33_INTERNAL_0a2b960a_4_k_cu_ExpDist4cuda3std6ranges3__45__cpo9iter_swapE:
	.zero		1
	.type		_ZN33_INTERNAL_0a2b960a_4_k_cu_ExpDist4cuda3std3__48unexpectE,@object
	.size		_ZN33_INTERNAL_0a2b960a_4_k_cu_ExpDist4cuda3std3__48unexpectE,(_ZN33_INTERNAL_0a2b960a_4_k_cu_ExpDist6thrust24THRUST_300001_SM_1000_NS6system6detail10sequential3seqE - _ZN33_INTERNAL_0a2b960a_4_k_cu_ExpDist4cuda3std3__48unexpectE)
_ZN33_INTERNAL_0a2b960a_4_k_cu_ExpDist4cuda3std3__48unexpectE:
	.zero		1
	.type		_ZN33_INTERNAL_0a2b960a_4_k_cu_ExpDist6thrust24THRUST_300001_SM_1000_NS6system6detail10sequential3seqE,@object
	.size		_ZN33_INTERNAL_0a2b960a_4_k_cu_ExpDist6thrust24THRUST_300001_SM_1000_NS6system6detail10sequential3seqE,(.L_29 - _ZN33_INTERNAL_0a2b960a_4_k_cu_ExpDist6thrust24THRUST_300001_SM_1000_NS6system6detail10sequential3seqE)
_ZN33_INTERNAL_0a2b960a_4_k_cu_ExpDist6thrust24THRUST_300001_SM_1000_NS6system6detail10sequential3seqE:
	.zero		1
.L_29:


//--------------------- .nv.shared.ExpDist        --------------------------
	.section	.nv.shared.ExpDist,"aw",@nobits
	.sectionflags	@""
	.align	8
.nv.shared.ExpDist:
	.zero		4528


//--------------------- .nv.constant0._ZN3cub18CUB_300001_SM_10006detail11EmptyKernelIvEEvv --------------------------
	.section	.nv.constant0._ZN3cub18CUB_300001_SM_10006detail11EmptyKernelIvEEvv,"a",@progbits
	.sectionflags	@""
	.align	4
.nv.constant0._ZN3cub18CUB_300001_SM_10006detail11EmptyKernelIvEEvv:
	.zero		896


//--------------------- .nv.constant0.reduce_cross_term --------------------------
	.section	.nv.constant0.reduce_cross_term,"a",@progbits
	.sectionflags	@""
	.align	4
.nv.constant0.reduce_cross_term:
	.zero		924


//--------------------- .nv.constant0.ExpDist     --------------------------
	.section	.nv.constant0.ExpDist,"a",@progbits
	.sectionflags	@""
	.align	4
.nv.constant0.ExpDist:
	.zero		944


//--------------------- SYMBOLS --------------------------

	.type		.nv.reservedSmem.offset0,@object
	.size		.nv.reservedSmem.offset0,0x4
	.type		.nv.reservedSmem.cap,@object
	.size		.nv.reservedSmem.cap,0x4
